//
// Generated by NVIDIA NVVM Compiler
//
// Compiler Build ID: CL-36424714
// Cuda compilation tools, release 13.0, V13.0.88
// Based on NVVM 20.0.0
//

.version 9.0
.target sm_100
.address_size 64

	// .globl	var_batch_f32

.visible .entry var_batch_f32(
	.param .u64 .ptr .align 1 var_batch_f32_param_0,
	.param .u64 .ptr .align 1 var_batch_f32_param_1,
	.param .u64 .ptr .align 1 var_batch_f32_param_2,
	.param .u32 var_batch_f32_param_3,
	.param .u32 var_batch_f32_param_4,
	.param .u64 .ptr .align 1 var_batch_f32_param_5,
	.param .u64 .ptr .align 1 var_batch_f32_param_6,
	.param .u32 var_batch_f32_param_7,
	.param .u64 .ptr .align 1 var_batch_f32_param_8
)
{
	.reg .pred 	%p<8>;
	.reg .b32 	%r<23>;
	.reg .b32 	%f<9>;
	.reg .b64 	%rd<32>;
	.reg .b64 	%fd<13>;

	ld.param.u64 	%rd8, [var_batch_f32_param_0];
	ld.param.u64 	%rd9, [var_batch_f32_param_1];
	ld.param.u64 	%rd10, [var_batch_f32_param_2];
	ld.param.u32 	%r9, [var_batch_f32_param_3];
	ld.param.u32 	%r10, [var_batch_f32_param_4];
	ld.param.u64 	%rd11, [var_batch_f32_param_5];
	ld.param.u64 	%rd12, [var_batch_f32_param_6];
	ld.param.u32 	%r11, [var_batch_f32_param_7];
	ld.param.u64 	%rd13, [var_batch_f32_param_8];
	mov.u32 	%r1, %ctaid.y;
	setp.ge.s32 	%p1, %r1, %r11;
	@%p1 bra 	$L__BB0_8;
	cvta.to.global.u64 	%rd14, %rd11;
	mul.wide.u32 	%rd15, %r1, 4;
	add.s64 	%rd16, %rd14, %rd15;
	ld.global.nc.u32 	%r12, [%rd16];
	cvt.s64.s32 	%rd1, %r12;
	setp.lt.s64 	%p2, %rd1, 1;
	@%p2 bra 	$L__BB0_8;
	cvt.u32.u64 	%r13, %rd1;
	add.s32 	%r14, %r10, %r13;
	add.s32 	%r2, %r14, -1;
	mul.lo.s32 	%r3, %r9, %r1;
	cvta.to.global.u64 	%rd17, %rd12;
	add.s64 	%rd19, %rd17, %rd15;
	ld.global.nc.f32 	%f1, [%rd19];
	mov.u32 	%r15, %ctaid.x;
	mov.u32 	%r4, %ntid.x;
	mov.u32 	%r16, %tid.x;
	mad.lo.s32 	%r22, %r15, %r4, %r16;
	setp.ge.s32 	%p3, %r22, %r9;
	@%p3 bra 	$L__BB0_8;
	cvta.to.global.u64 	%rd2, %rd9;
	cvta.to.global.u64 	%rd3, %rd8;
	cvta.to.global.u64 	%rd4, %rd10;
	cvt.rn.f64.u32 	%fd1, %r13;
	cvta.to.global.u64 	%rd5, %rd13;
	mov.u32 	%r18, %nctaid.x;
	mul.lo.s32 	%r6, %r18, %r4;
$L__BB0_4:
	setp.lt.s32 	%p4, %r22, %r2;
	mov.f32 	%f8, 0f7FFFFFFF;
	@%p4 bra 	$L__BB0_7;
	cvt.s64.s32 	%rd6, %r22;
	mul.wide.s32 	%rd20, %r22, 4;
	add.s64 	%rd21, %rd4, %rd20;
	ld.global.nc.u32 	%r19, [%rd21+4];
	sub.s64 	%rd7, %rd6, %rd1;
	shl.b64 	%rd22, %rd7, 2;
	add.s64 	%rd23, %rd4, %rd22;
	ld.global.nc.u32 	%r20, [%rd23+4];
	setp.ne.s32 	%p5, %r19, %r20;
	@%p5 bra 	$L__BB0_7;
	shl.b64 	%rd24, %rd6, 3;
	add.s64 	%rd25, %rd3, %rd24;
	ld.global.nc.f64 	%fd2, [%rd25+8];
	shl.b64 	%rd26, %rd7, 3;
	add.s64 	%rd27, %rd3, %rd26;
	ld.global.nc.f64 	%fd3, [%rd27+8];
	sub.f64 	%fd4, %fd2, %fd3;
	add.s64 	%rd28, %rd2, %rd24;
	ld.global.nc.f64 	%fd5, [%rd28+8];
	add.s64 	%rd29, %rd2, %rd26;
	ld.global.nc.f64 	%fd6, [%rd29+8];
	sub.f64 	%fd7, %fd5, %fd6;
	div.rn.f64 	%fd8, %fd4, %fd1;
	div.rn.f64 	%fd9, %fd7, %fd1;
	mul.f64 	%fd10, %fd8, %fd8;
	sub.f64 	%fd11, %fd9, %fd10;
	setp.lt.f64 	%p6, %fd11, 0d0000000000000000;
	selp.f64 	%fd12, 0d0000000000000000, %fd11, %p6;
	cvt.rn.f32.f64 	%f6, %fd12;
	mul.f32 	%f8, %f1, %f6;
$L__BB0_7:
	add.s32 	%r21, %r22, %r3;
	mul.wide.s32 	%rd30, %r21, 4;
	add.s64 	%rd31, %rd5, %rd30;
	st.global.f32 	[%rd31], %f8;
	add.s32 	%r22, %r22, %r6;
	setp.lt.s32 	%p7, %r22, %r9;
	@%p7 bra 	$L__BB0_4;
$L__BB0_8:
	ret;

}
	// .globl	var_many_series_one_param_f32
.visible .entry var_many_series_one_param_f32(
	.param .u64 .ptr .align 1 var_many_series_one_param_f32_param_0,
	.param .u64 .ptr .align 1 var_many_series_one_param_f32_param_1,
	.param .u64 .ptr .align 1 var_many_series_one_param_f32_param_2,
	.param .u32 var_many_series_one_param_f32_param_3,
	.param .u32 var_many_series_one_param_f32_param_4,
	.param .u32 var_many_series_one_param_f32_param_5,
	.param .u64 .ptr .align 1 var_many_series_one_param_f32_param_6,
	.param .f32 var_many_series_one_param_f32_param_7,
	.param .u64 .ptr .align 1 var_many_series_one_param_f32_param_8
)
{
	.reg .pred 	%p<8>;
	.reg .b32 	%r<24>;
	.reg .b32 	%f<9>;
	.reg .b64 	%rd<25>;
	.reg .b64 	%fd<13>;

	ld.param.u64 	%rd5, [var_many_series_one_param_f32_param_0];
	ld.param.u64 	%rd6, [var_many_series_one_param_f32_param_1];
	ld.param.u64 	%rd7, [var_many_series_one_param_f32_param_2];
	ld.param.u32 	%r12, [var_many_series_one_param_f32_param_3];
	ld.param.u32 	%r13, [var_many_series_one_param_f32_param_4];
	ld.param.u32 	%r14, [var_many_series_one_param_f32_param_5];
	ld.param.u64 	%rd8, [var_many_series_one_param_f32_param_6];
	ld.param.f32 	%f3, [var_many_series_one_param_f32_param_7];
	ld.param.u64 	%rd9, [var_many_series_one_param_f32_param_8];
	mov.u32 	%r1, %ctaid.y;
	setp.ge.s32 	%p1, %r1, %r13;
	@%p1 bra 	$L__BB1_7;
	cvta.to.global.u64 	%rd10, %rd8;
	mul.wide.u32 	%rd11, %r1, 4;
	add.s64 	%rd12, %rd10, %rd11;
	ld.global.nc.u32 	%r2, [%rd12];
	mov.u32 	%r15, %ctaid.x;
	mov.u32 	%r3, %ntid.x;
	mov.u32 	%r16, %tid.x;
	mad.lo.s32 	%r23, %r15, %r3, %r16;
	setp.ge.s32 	%p2, %r23, %r14;
	@%p2 bra 	$L__BB1_7;
	cvta.to.global.u64 	%rd1, %rd6;
	cvta.to.global.u64 	%rd2, %rd5;
	cvta.to.global.u64 	%rd3, %rd7;
	add.s32 	%r5, %r1, 1;
	cvt.rn.f64.s32 	%fd1, %r12;
	cvta.to.global.u64 	%rd4, %rd9;
	mov.u32 	%r17, %nctaid.x;
	mul.lo.s32 	%r6, %r17, %r3;
	add.s32 	%r18, %r12, %r2;
	add.s32 	%r7, %r18, -1;
$L__BB1_3:
	mad.lo.s32 	%r9, %r23, %r13, %r1;
	setp.lt.s32 	%p3, %r23, %r7;
	mov.f32 	%f8, 0f7FFFFFFF;
	@%p3 bra 	$L__BB1_6;
	sub.s32 	%r19, %r23, %r12;
	mad.lo.s32 	%r20, %r19, %r13, %r5;
	setp.lt.s32 	%p4, %r19, 0;
	selp.b32 	%r10, 0, %r20, %p4;
	mul.wide.s32 	%rd13, %r9, 4;
	add.s64 	%rd14, %rd3, %rd13;
	ld.global.nc.u32 	%r21, [%rd14+4];
	mul.wide.s32 	%rd15, %r10, 4;
	add.s64 	%rd16, %rd3, %rd15;
	ld.global.nc.u32 	%r22, [%rd16];
	setp.ne.s32 	%p5, %r21, %r22;
	@%p5 bra 	$L__BB1_6;
	mul.wide.s32 	%rd17, %r9, 8;
	add.s64 	%rd18, %rd2, %rd17;
	ld.global.nc.f64 	%fd2, [%rd18+8];
	mul.wide.s32 	%rd19, %r10, 8;
	add.s64 	%rd20, %rd2, %rd19;
	ld.global.nc.f64 	%fd3, [%rd20];
	sub.f64 	%fd4, %fd2, %fd3;
	add.s64 	%rd21, %rd1, %rd17;
	ld.global.nc.f64 	%fd5, [%rd21+8];
	add.s64 	%rd22, %rd1, %rd19;
	ld.global.nc.f64 	%fd6, [%rd22];
	sub.f64 	%fd7, %fd5, %fd6;
	div.rn.f64 	%fd8, %fd4, %fd1;
	div.rn.f64 	%fd9, %fd7, %fd1;
	mul.f64 	%fd10, %fd8, %fd8;
	sub.f64 	%fd11, %fd9, %fd10;
	setp.lt.f64 	%p6, %fd11, 0d0000000000000000;
	selp.f64 	%fd12, 0d0000000000000000, %fd11, %p6;
	cvt.rn.f32.f64 	%f6, %fd12;
	mul.f32 	%f8, %f3, %f6;
$L__BB1_6:
	mul.wide.s32 	%rd23, %r9, 4;
	add.s64 	%rd24, %rd4, %rd23;
	st.global.f32 	[%rd24], %f8;
	add.s32 	%r23, %r23, %r6;
	setp.lt.s32 	%p7, %r23, %r14;
	@%p7 bra 	$L__BB1_3;
$L__BB1_7:
	ret;

}


// ===== COMPILED SASS (sm_100) =====

	.target	sm_100

	.elftype	@"ET_EXEC"


//--------------------- .note.nv.tkinfo           --------------------------
	.section	.note.nv.tkinfo,"",@"SHT_NOTE"
	.sectionflags	@"SHF_NOTE_NV_TKINFO"
	.tkinfo
        /*0018*/ 	.word	0x00000002
        /*0030*/ 	.string	""
        /*0030*/ 	.string	"ptxas"
        /*0030*/ 	.string	"Cuda compilation tools, release 13.0, V13.0.88"
        /*0030*/ 	.string	"Build cuda_13.0.r13.0/compiler.36424714_0"
        /*0030*/ 	.string	"-arch sm_100 -m 64 "



//--------------------- .note.nv.cuinfo           --------------------------
	.section	.note.nv.cuinfo,"",@"SHT_NOTE"
	.sectionflags	@"SHF_NOTE_NV_CUINFO"
        /*0018*/ 	.short	0x0002
        /*001a*/ 	.short	0x0064
        /*001c*/ 	.short	0x0082
	.zero		2


//--------------------- .nv.info                  --------------------------
	.section	.nv.info,"",@"SHT_CUDA_INFO"
	.align	4


	//----- nvinfo : EIATTR_REGCOUNT
	.align		4
        /*0000*/ 	.byte	0x04, 0x2f
        /*0002*/ 	.short	(.L_1 - .L_0)
	.align		4
.L_0:
        /*0004*/ 	.word	index@(var_batch_f32)
        /*0008*/ 	.word	0x00000020


	//----- nvinfo : EIATTR_FRAME_SIZE
	.align		4
.L_1:
        /*000c*/ 	.byte	0x04, 0x11
        /*000e*/ 	.short	(.L_3 - .L_2)
	.align		4
.L_2:
        /*0010*/ 	.word	index@($__internal_1_$__cuda_sm20_div_rn_f64_full)
        /*0014*/ 	.word	0x00000000


	//----- nvinfo : EIATTR_FRAME_SIZE
	.align		4
.L_3:
        /*0018*/ 	.byte	0x04, 0x11
        /*001a*/ 	.short	(.L_5 - .L_4)
	.align		4
.L_4:
        /*001c*/ 	.word	index@(var_batch_f32)
        /*0020*/ 	.word	0x00000000


	//----- nvinfo : EIATTR_REGCOUNT
	.align		4
.L_5:
        /*0024*/ 	.byte	0x04, 0x2f
        /*0026*/ 	.short	(.L_7 - .L_6)
	.align		4
.L_6:
        /*0028*/ 	.word	index@(var_many_series_one_param_f32)
        /*002c*/ 	.word	0x0000002a


	//----- nvinfo : EIATTR_FRAME_SIZE
	.align		4
.L_7:
        /*0030*/ 	.byte	0x04, 0x11
        /*0032*/ 	.short	(.L_9 - .L_8)
	.align		4
.L_8:
        /*0034*/ 	.word	index@($__internal_0_$__cuda_sm20_div_rn_f64_full)
        /*0038*/ 	.word	0x00000000


	//----- nvinfo : EIATTR_FRAME_SIZE
	.align		4
.L_9:
        /*003c*/ 	.byte	0x04, 0x11
        /*003e*/ 	.short	(.L_11 - .L_10)
	.align		4
.L_10:
        /*0040*/ 	.word	index@(var_many_series_one_param_f32)
        /*0044*/ 	.word	0x00000000


	//----- nvinfo : EIATTR_MIN_STACK_SIZE
	.align		4
.L_11:
        /*0048*/ 	.byte	0x04, 0x12
        /*004a*/ 	.short	(.L_13 - .L_12)
	.align		4
.L_12:
        /*004c*/ 	.word	index@(var_many_series_one_param_f32)
        /*0050*/ 	.word	0x00000000


	//----- nvinfo : EIATTR_MIN_STACK_SIZE
	.align		4
.L_13:
        /*0054*/ 	.byte	0x04, 0x12
        /*0056*/ 	.short	(.L_15 - .L_14)
	.align		4
.L_14:
        /*0058*/ 	.word	index@(var_batch_f32)
        /*005c*/ 	.word	0x00000000
.L_15:


//--------------------- .nv.compat                --------------------------
	.section	.nv.compat,"",@"SHT_CUDA_COMPAT_INFO"
	.align	4
        /*0000*/ 	.byte	0x02, 0x09, 0x00, 0x00, 0x02, 0x02, 0x01, 0x00, 0x02, 0x05, 0x05, 0x00, 0x03, 0x07, 0x01, 0x01
        /*0010*/ 	.byte	0x02, 0x03, 0x00, 0x00, 0x02, 0x06, 0x01, 0x00, 0x04, 0x0b, 0x08, 0x00, 0x01, 0x00, 0x00, 0x00
        /*0020*/ 	.byte	0x00, 0x00, 0x00, 0x00


//--------------------- .nv.info.var_many_series_one_param_f32 --------------------------
	.section	.nv.info.var_many_series_one_param_f32,"",@"SHT_CUDA_INFO"
	.sectionflags	@""
	.align	4


	//----- nvinfo : EIATTR_CUDA_API_VERSION
	.align		4
        /*0000*/ 	.byte	0x04, 0x37
        /*0002*/ 	.short	(.L_17 - .L_16)
.L_16:
        /*0004*/ 	.word	0x00000082


	//----- nvinfo : EIATTR_KPARAM_INFO
	.align		4
.L_17:
        /*0008*/ 	.byte	0x04, 0x17
        /*000a*/ 	.short	(.L_19 - .L_18)
.L_18:
        /*000c*/ 	.word	0x00000000
        /*0010*/ 	.short	0x0008
        /*0012*/ 	.short	0x0038
        /*0014*/ 	.byte	0x00, 0xf5, 0x21, 0x00


	//----- nvinfo : EIATTR_KPARAM_INFO
	.align		4
.L_19:
        /*0018*/ 	.byte	0x04, 0x17
        /*001a*/ 	.short	(.L_21 - .L_20)
.L_20:
        /*001c*/ 	.word	0x00000000
        /*0020*/ 	.short	0x0007
        /*0022*/ 	.short	0x0030
        /*0024*/ 	.byte	0x00, 0xf0, 0x11, 0x00


	//----- nvinfo : EIATTR_KPARAM_INFO
	.align		4
.L_21:
        /*0028*/ 	.byte	0x04, 0x17
        /*002a*/ 	.short	(.L_23 - .L_22)
.L_22:
        /*002c*/ 	.word	0x00000000
        /*0030*/ 	.short	0x0006
        /*0032*/ 	.short	0x0028
        /*0034*/ 	.byte	0x00, 0xf5, 0x21, 0x00


	//----- nvinfo : EIATTR_KPARAM_INFO
	.align		4
.L_23:
        /*0038*/ 	.byte	0x04, 0x17
        /*003a*/ 	.short	(.L_25 - .L_24)
.L_24:
        /*003c*/ 	.word	0x00000000
        /*0040*/ 	.short	0x0005
        /*0042*/ 	.short	0x0020
        /*0044*/ 	.byte	0x00, 0xf0, 0x11, 0x00


	//----- nvinfo : EIATTR_KPARAM_INFO
	.align		4
.L_25:
        /*0048*/ 	.byte	0x04, 0x17
        /*004a*/ 	.short	(.L_27 - .L_26)
.L_26:
        /*004c*/ 	.word	0x00000000
        /*0050*/ 	.short	0x0004
        /*0052*/ 	.short	0x001c
        /*0054*/ 	.byte	0x00, 0xf0, 0x11, 0x00


	//----- nvinfo : EIATTR_KPARAM_INFO
	.align		4
.L_27:
        /*0058*/ 	.byte	0x04, 0x17
        /*005a*/ 	.short	(.L_29 - .L_28)
.L_28:
        /*005c*/ 	.word	0x00000000
        /*0060*/ 	.short	0x0003
        /*0062*/ 	.short	0x0018
        /*0064*/ 	.byte	0x00, 0xf0, 0x11, 0x00


	//----- nvinfo : EIATTR_KPARAM_INFO
	.align		4
.L_29:
        /*0068*/ 	.byte	0x04, 0x17
        /*006a*/ 	.short	(.L_31 - .L_30)
.L_30:
        /*006c*/ 	.word	0x00000000
        /*0070*/ 	.short	0x0002
        /*0072*/ 	.short	0x0010
        /*0074*/ 	.byte	0x00, 0xf5, 0x21, 0x00


	//----- nvinfo : EIATTR_KPARAM_INFO
	.align		4
.L_31:
        /*0078*/ 	.byte	0x04, 0x17
        /*007a*/ 	.short	(.L_33 - .L_32)
.L_32:
        /*007c*/ 	.word	0x00000000
        /*0080*/ 	.short	0x0001
        /*0082*/ 	.short	0x0008
        /*0084*/ 	.byte	0x00, 0xf5, 0x21, 0x00


	//----- nvinfo : EIATTR_KPARAM_INFO
	.align		4
.L_33:
        /*0088*/ 	.byte	0x04, 0x17
        /*008a*/ 	.short	(.L_35 - .L_34)
.L_34:
        /*008c*/ 	.word	0x00000000
        /*0090*/ 	.short	0x0000
        /*0092*/ 	.short	0x0000
        /*0094*/ 	.byte	0x00, 0xf5, 0x21, 0x00


	//----- nvinfo : EIATTR_SPARSE_MMA_MASK
	.align		4
.L_35:
        /*0098*/ 	.byte	0x03, 0x50
        /*009a*/ 	.short	0x0000


	//----- nvinfo : EIATTR_MAXREG_COUNT
	.align		4
        /*009c*/ 	.byte	0x03, 0x1b
        /*009e*/ 	.short	0x00ff


	//----- nvinfo : EIATTR_MERCURY_ISA_VERSION
	.align		4
        /*00a0*/ 	.byte	0x03, 0x5f
        /*00a2*/ 	.short	0x0101


	//----- nvinfo : EIATTR_VRC_CTA_INIT_COUNT
	.align		4
        /*00a4*/ 	.byte	0x02, 0x4a
	.zero		1
	.zero		1


	//----- nvinfo : EIATTR_EXIT_INSTR_OFFSETS
	.align		4
        /*00a8*/ 	.byte	0x04, 0x1c
        /*00aa*/ 	.short	(.L_37 - .L_36)


	//   ....[0]....
.L_36:
        /*00ac*/ 	.word	0x00000040


	//   ....[1]....
        /*00b0*/ 	.word	0x000000b0


	//   ....[2]....
        /*00b4*/ 	.word	0x00000730


	//----- nvinfo : EIATTR_CRS_STACK_SIZE
	.align		4
.L_37:
        /*00b8*/ 	.byte	0x04, 0x1e
        /*00ba*/ 	.short	(.L_39 - .L_38)
.L_38:
        /*00bc*/ 	.word	0x00000000


	//----- nvinfo : EIATTR_CBANK_PARAM_SIZE
	.align		4
.L_39:
        /*00c0*/ 	.byte	0x03, 0x19
        /*00c2*/ 	.short	0x0040


	//----- nvinfo : EIATTR_PARAM_CBANK
	.align		4
        /*00c4*/ 	.byte	0x04, 0x0a
        /*00c6*/ 	.short	(.L_41 - .L_40)
	.align		4
.L_40:
        /*00c8*/ 	.word	index@(.nv.constant0.var_many_series_one_param_f32)
        /*00cc*/ 	.short	0x0380
        /*00ce*/ 	.short	0x0040


	//----- nvinfo : EIATTR_SW_WAR
	.align		4
.L_41:
        /*00d0*/ 	.byte	0x04, 0x36
        /*00d2*/ 	.short	(.L_43 - .L_42)
.L_42:
        /*00d4*/ 	.word	0x00000008
.L_43:


//--------------------- .nv.info.var_batch_f32    --------------------------
	.section	.nv.info.var_batch_f32,"",@"SHT_CUDA_INFO"
	.sectionflags	@""
	.align	4


	//----- nvinfo : EIATTR_CUDA_API_VERSION
	.align		4
        /*0000*/ 	.byte	0x04, 0x37
        /*0002*/ 	.short	(.L_45 - .L_44)
.L_44:
        /*0004*/ 	.word	0x00000082


	//----- nvinfo : EIATTR_KPARAM_INFO
	.align		4
.L_45:
        /*0008*/ 	.byte	0x04, 0x17
        /*000a*/ 	.short	(.L_47 - .L_46)
.L_46:
        /*000c*/ 	.word	0x00000000
        /*0010*/ 	.short	0x0008
        /*0012*/ 	.short	0x0038
        /*0014*/ 	.byte	0x00, 0xf5, 0x21, 0x00


	//----- nvinfo : EIATTR_KPARAM_INFO
	.align		4
.L_47:
        /*0018*/ 	.byte	0x04, 0x17
        /*001a*/ 	.short	(.L_49 - .L_48)
.L_48:
        /*001c*/ 	.word	0x00000000
        /*0020*/ 	.short	0x0007
        /*0022*/ 	.short	0x0030
        /*0024*/ 	.byte	0x00, 0xf0, 0x11, 0x00


	//----- nvinfo : EIATTR_KPARAM_INFO
	.align		4
.L_49:
        /*0028*/ 	.byte	0x04, 0x17
        /*002a*/ 	.short	(.L_51 - .L_50)
.L_50:
        /*002c*/ 	.word	0x00000000
        /*0030*/ 	.short	0x0006
        /*0032*/ 	.short	0x0028
        /*0034*/ 	.byte	0x00, 0xf5, 0x21, 0x00


	//----- nvinfo : EIATTR_KPARAM_INFO
	.align		4
.L_51:
        /*0038*/ 	.byte	0x04, 0x17
        /*003a*/ 	.short	(.L_53 - .L_52)
.L_52:
        /*003c*/ 	.word	0x00000000
        /*0040*/ 	.short	0x0005
        /*0042*/ 	.short	0x0020
        /*0044*/ 	.byte	0x00, 0xf5, 0x21, 0x00


	//----- nvinfo : EIATTR_KPARAM_INFO
	.align		4
.L_53:
        /*0048*/ 	.byte	0x04, 0x17
        /*004a*/ 	.short	(.L_55 - .L_54)
.L_54:
        /*004c*/ 	.word	0x00000000
        /*0050*/ 	.short	0x0004
        /*0052*/ 	.short	0x001c
        /*0054*/ 	.byte	0x00, 0xf0, 0x11, 0x00


	//----- nvinfo : EIATTR_KPARAM_INFO
	.align		4
.L_55:
        /*0058*/ 	.byte	0x04, 0x17
        /*005a*/ 	.short	(.L_57 - .L_56)
.L_56:
        /*005c*/ 	.word	0x00000000
        /*0060*/ 	.short	0x0003
        /*0062*/ 	.short	0x0018
        /*0064*/ 	.byte	0x00, 0xf0, 0x11, 0x00


	//----- nvinfo : EIATTR_KPARAM_INFO
	.align		4
.L_57:
        /*0068*/ 	.byte	0x04, 0x17
        /*006a*/ 	.short	(.L_59 - .L_58)
.L_58:
        /*006c*/ 	.word	0x00000000
        /*0070*/ 	.short	0x0002
        /*0072*/ 	.short	0x0010
        /*0074*/ 	.byte	0x00, 0xf5, 0x21, 0x00


	//----- nvinfo : EIATTR_KPARAM_INFO
	.align		4
.L_59:
        /*0078*/ 	.byte	0x04, 0x17
        /*007a*/ 	.short	(.L_61 - .L_60)
.L_60:
        /*007c*/ 	.word	0x00000000
        /*0080*/ 	.short	0x0001
        /*0082*/ 	.short	0x0008
        /*0084*/ 	.byte	0x00, 0xf5, 0x21, 0x00


	//----- nvinfo : EIATTR_KPARAM_INFO
	.align		4
.L_61:
        /*0088*/ 	.byte	0x04, 0x17
        /*008a*/ 	.short	(.L_63 - .L_62)
.L_62:
        /*008c*/ 	.word	0x00000000
        /*0090*/ 	.short	0x0000
        /*0092*/ 	.short	0x0000
        /*0094*/ 	.byte	0x00, 0xf5, 0x21, 0x00


	//----- nvinfo : EIATTR_SPARSE_MMA_MASK
	.align		4
.L_63:
        /*0098*/ 	.byte	0x03, 0x50
        /*009a*/ 	.short	0x0000


	//----- nvinfo : EIATTR_MAXREG_COUNT
	.align		4
        /*009c*/ 	.byte	0x03, 0x1b
        /*009e*/ 	.short	0x00ff


	//----- nvinfo : EIATTR_MERCURY_ISA_VERSION
	.align		4
        /*00a0*/ 	.byte	0x03, 0x5f
        /*00a2*/ 	.short	0x0101


	//----- nvinfo : EIATTR_VRC_CTA_INIT_COUNT
	.align		4
        /*00a4*/ 	.byte	0x02, 0x4a
	.zero		1
	.zero		1


	//----- nvinfo : EIATTR_EXIT_INSTR_OFFSETS
	.align		4
        /*00a8*/ 	.byte	0x04, 0x1c
        /*00aa*/ 	.short	(.L_65 - .L_64)


	//   ....[0]....
.L_64:
        /*00ac*/ 	.word	0x00000040


	//   ....[1]....
        /*00b0*/ 	.word	0x000000e0


	//   ....[2]....
        /*00b4*/ 	.word	0x00000160


	//   ....[3]....
        /*00b8*/ 	.word	0x00000930


	//----- nvinfo : EIATTR_CRS_STACK_SIZE
	.align		4
.L_65:
        /*00bc*/ 	.byte	0x04, 0x1e
        /*00be*/ 	.short	(.L_67 - .L_66)
.L_66:
        /*00c0*/ 	.word	0x00000000


	//----- nvinfo : EIATTR_CBANK_PARAM_SIZE
	.align		4
.L_67:
        /*00c4*/ 	.byte	0x03, 0x19
        /*00c6*/ 	.short	0x0040


	//----- nvinfo : EIATTR_PARAM_CBANK
	.align		4
        /*00c8*/ 	.byte	0x04, 0x0a
        /*00ca*/ 	.short	(.L_69 - .L_68)
	.align		4
.L_68:
        /*00cc*/ 	.word	index@(.nv.constant0.var_batch_f32)
        /*00d0*/ 	.short	0x0380
        /*00d2*/ 	.short	0x0040


	//----- nvinfo : EIATTR_SW_WAR
	.align		4
.L_69:
        /*00d4*/ 	.byte	0x04, 0x36
        /*00d6*/ 	.short	(.L_71 - .L_70)
.L_70:
        /*00d8*/ 	.word	0x00000008
.L_71:


//--------------------- .nv.callgraph             --------------------------
	.section	.nv.callgraph,"",@"SHT_CUDA_CALLGRAPH"
	.align	4
	.sectionentsize	8
	.align		4
        /*0000*/ 	.word	0x00000000
	.align		4
        /*0004*/ 	.word	0xffffffff
	.align		4
        /*0008*/ 	.word	0x00000000
	.align		4
        /*000c*/ 	.word	0xfffffffe
	.align		4
        /*0010*/ 	.word	0x00000000
	.align		4
        /*0014*/ 	.word	0xfffffffd
	.align		4
        /*0018*/ 	.word	0x00000000
	.align		4
        /*001c*/ 	.word	0xfffffffc


//--------------------- .text.var_many_series_one_param_f32 --------------------------
	.section	.text.var_many_series_one_param_f32,"ax",@progbits
	.align	128
        .global         var_many_series_one_param_f32
        .type           var_many_series_one_param_f32,@function
        .size           var_many_series_one_param_f32,(.L_x_27 - var_many_series_one_param_f32)
        .other          var_many_series_one_param_f32,@"STO_CUDA_ENTRY STV_DEFAULT"
var_many_series_one_param_f32:
.text.var_many_series_one_param_f32:
[----:B------:R-:W-:Y:S01]  /*0000*/  LDC R1, c[0x0][0x37c] ;  /* 0x0000df00ff017b82 */ /* 0x000fe20000000800 */
[----:B------:R-:W0:Y:S01]  /*0010*/  S2R R5, SR_CTAID.Y ;  /* 0x0000000000057919 */ /* 0x000e220000002600 */
[----:B------:R-:W0:Y:S02]  /*0020*/  LDCU UR4, c[0x0][0x39c] ;  /* 0x00007380ff0477ac */ /* 0x000e240008000800 */
[----:B0-----:R-:W-:-:S13]  /*0030*/  ISETP.GE.AND P0, PT, R5, UR4, PT ;  /* 0x0000000405007c0c */ /* 0x001fda000bf06270 */
[----:B------:R-:W-:Y:S05]  /*0040*/  @P0 EXIT ;  /* 0x000000000000094d */ /* 0x000fea0003800000 */
[----:B------:R-:W0:Y:S01]  /*0050*/  S2R R7, SR_TID.X ;  /* 0x0000000000077919 */ /* 0x000e220000002100 */
[----:B------:R-:W0:Y:S01]  /*0060*/  S2UR UR4, SR_CTAID.X ;  /* 0x00000000000479c3 */ /* 0x000e220000002500 */
[----:B------:R-:W1:Y:S07]  /*0070*/  LDCU UR5, c[0x0][0x3a0] ;  /* 0x00007400ff0577ac */ /* 0x000e6e0008000800 */
[----:B------:R-:W0:Y:S02]  /*0080*/  LDC R32, c[0x0][0x360] ;  /* 0x0000d800ff207b82 */ /* 0x000e240000000800 */
[----:B0-----:R-:W-:-:S05]  /*0090*/  IMAD R7, R32, UR4, R7 ;  /* 0x0000000420077c24 */ /* 0x001fca000f8e0207 */
[----:B-1----:R-:W-:-:S13]  /*00a0*/  ISETP.GE.AND P0, PT, R7, UR5, PT ;  /* 0x0000000507007c0c */ /* 0x002fda000bf06270 */
[----:B------:R-:W-:Y:S05]  /*00b0*/  @P0 EXIT ;  /* 0x000000000000094d */ /* 0x000fea0003800000 */
[----:B------:R-:W0:Y:S01]  /*00c0*/  LDC.64 R2, c[0x0][0x3a8] ;  /* 0x0000ea00ff027b82 */ /* 0x000e220000000a00 */
[----:B------:R-:W1:Y:S07]  /*00d0*/  LDCU.64 UR4, c[0x0][0x358] ;  /* 0x00006b00ff0477ac */ /* 0x000e6e0008000a00 */
[----:B------:R-:W2:Y:S01]  /*00e0*/  LDC R17, c[0x0][0x398] ;  /* 0x0000e600ff117b82 */ /* 0x000ea20000000800 */
[----:B------:R-:W3:Y:S01]  /*00f0*/  LDCU UR6, c[0x0][0x370] ;  /* 0x00006e00ff0677ac */ /* 0x000ee20008000800 */
[----:B------:R-:W4:Y:S06]  /*0100*/  LDCU UR8, c[0x0][0x398] ;  /* 0x00007300ff0877ac */ /* 0x000f2c0008000800 */
[----:B------:R-:W4:Y:S01]  /*0110*/  LDC R0, c[0x0][0x39c] ;  /* 0x0000e700ff007b82 */ /* 0x000f220000000800 */
[----:B------:R-:W0:Y:S01]  /*0120*/  LDCU UR9, c[0x0][0x3a0] ;  /* 0x00007400ff0977ac */ /* 0x000e220008000800 */
[----:B------:R-:W0:Y:S02]  /*0130*/  LDCU UR7, c[0x0][0x3b0] ;  /* 0x00007600ff0777ac */ /* 0x000e240008000800 */
[----:B0-----:R-:W-:-:S04]  /*0140*/  IMAD.WIDE.U32 R2, R5, 0x4, R2 ;  /* 0x0000000405027825 */ /* 0x001fc800078e0002 */
[----:B------:R-:W0:Y:S02]  /*0150*/  LDC.64 R14, c[0x0][0x390] ;  /* 0x0000e400ff0e7b82 */ /* 0x000e240000000a00 */
[----:B-1----:R-:W5:Y:S01]  /*0160*/  LDG.E.CONSTANT R2, desc[UR4][R2.64] ;  /* 0x0000000402027981 */ /* 0x002f62000c1e9900 */
[----:B------:R-:W-:Y:S01]  /*0170*/  VIADD R33, R5, 0x1 ;  /* 0x0000000105217836 */ /* 0x000fe20000000000 */
[----:B--2---:R1:W2:Y:S04]  /*0180*/  I2F.F64 R38, R17 ;  /* 0x0000001100267312 */ /* 0x0042a80000201c00 */
[----:B------:R-:W0:Y:S01]  /*0190*/  LDC.64 R12, c[0x0][0x3b8] ;  /* 0x0000ee00ff0c7b82 */ /* 0x000e220000000a00 */
[----:B---3--:R-:W-:-:S07]  /*01a0*/  IMAD R32, R32, UR6, RZ ;  /* 0x0000000620207c24 */ /* 0x008fce000f8e02ff */
[----:B------:R-:W3:Y:S08]  /*01b0*/  LDC.64 R10, c[0x0][0x380] ;  /* 0x0000e000ff0a7b82 */ /* 0x000ef00000000a00 */
[----:B------:R-:W0:Y:S02]  /*01c0*/  LDC.64 R8, c[0x0][0x388] ;  /* 0x0000e200ff087b82 */ /* 0x000e240000000a00 */
[----:B012345:R-:W-:-:S07]  /*01d0*/  IADD3 R6, PT, PT, R2, -0x1, R17 ;  /* 0xffffffff02067810 */ /* 0x03ffce0007ffe011 */
.L_x_6:
[C---:B------:R-:W-:Y:S01]  /*01e0*/  ISETP.GE.AND P0, PT, R7.reuse, R6, PT ;  /* 0x000000060700720c */ /* 0x040fe20003f06270 */
[----:B------:R-:W-:Y:S01]  /*01f0*/  BSSY.RECONVERGENT B0, `(.L_x_0) ;  /* 0x000004e000007945 */ /* 0x000fe20003800200 */
[----:B------:R-:W-:Y:S02]  /*0200*/  IMAD R35, R7, R0, R5 ;  /* 0x0000000007237224 */ /* 0x000fe400078e0205 */
[----:B------:R-:W-:-:S09]  /*0210*/  IMAD.MOV.U32 R19, RZ, RZ, 0x7fffffff ;  /* 0x7fffffffff137424 */ /* 0x000fd200078e00ff */
[----:B------:R-:W-:Y:S05]  /*0220*/  @!P0 BRA `(.L_x_1) ;  /* 0x0000000400288947 */ /* 0x000fea0003800000 */
[----:B------:R-:W-:-:S04]  /*0230*/  VIADD R2, R7, -UR8 ;  /* 0x8000000807027c36 */ /* 0x000fc80008000000 */
[C---:B------:R-:W-:Y:S01]  /*0240*/  IMAD R3, R2.reuse, R0, R33 ;  /* 0x0000000002037224 */ /* 0x040fe200078e0221 */
[----:B------:R-:W-:-:S04]  /*0250*/  ISETP.GE.AND P0, PT, R2, RZ, PT ;  /* 0x000000ff0200720c */ /* 0x000fc80003f06270 */
[----:B------:R-:W-:Y:S01]  /*0260*/  SEL R23, R3, RZ, P0 ;  /* 0x000000ff03177207 */ /* 0x000fe20000000000 */
[----:B------:R-:W-:-:S04]  /*0270*/  IMAD.WIDE R2, R35, 0x4, R14 ;  /* 0x0000000423027825 */ /* 0x000fc800078e020e */
[----:B------:R-:W-:Y:S02]  /*0280*/  IMAD.WIDE R16, R23, 0x4, R14 ;  /* 0x0000000417107825 */ /* 0x000fe400078e020e */
[----:B------:R-:W2:Y:S04]  /*0290*/  LDG.E.CONSTANT R2, desc[UR4][R2.64+0x4] ;  /* 0x0000040402027981 */ /* 0x000ea8000c1e9900 */
[----:B------:R-:W2:Y:S02]  /*02a0*/  LDG.E.CONSTANT R17, desc[UR4][R16.64] ;  /* 0x0000000410117981 */ /* 0x000ea4000c1e9900 */
[----:B--2---:R-:W-:-:S13]  /*02b0*/  ISETP.NE.AND P0, PT, R2, R17, PT ;  /* 0x000000110200720c */ /* 0x004fda0003f05270 */
[----:B------:R-:W-:Y:S05]  /*02c0*/  @P0 BRA `(.L_x_1) ;  /* 0x0000000400000947 */ /* 0x000fea0003800000 */
[----:B------:R-:W-:-:S04]  /*02d0*/  IMAD.WIDE R2, R35, 0x8, R10 ;  /* 0x0000000823027825 */ /* 0x000fc800078e020a */
[C---:B------:R-:W-:Y:S02]  /*02e0*/  IMAD.WIDE R20, R23.reuse, 0x8, R10 ;  /* 0x0000000817147825 */ /* 0x040fe400078e020a */
[----:B------:R-:W2:Y:S04]  /*02f0*/  LDG.E.64.CONSTANT R2, desc[UR4][R2.64+0x8] ;  /* 0x0000080402027981 */ /* 0x000ea8000c1e9b00 */
[----:B------:R-:W2:Y:S01]  /*0300*/  LDG.E.64.CONSTANT R20, desc[UR4][R20.64] ;  /* 0x0000000414147981 */ /* 0x000ea2000c1e9b00 */
[----:B------:R-:W-:-:S04]  /*0310*/  IMAD.WIDE R16, R23, 0x8, R8 ;  /* 0x0000000817107825 */ /* 0x000fc800078e0208 */
[----:B------:R-:W-:Y:S02]  /*0320*/  IMAD.WIDE R18, R35, 0x8, R8 ;  /* 0x0000000823127825 */ /* 0x000fe400078e0208 */
[----:B------:R-:W3:Y:S04]  /*0330*/  LDG.E.64.CONSTANT R16, desc[UR4][R16.64] ;  /* 0x0000000410107981 */ /* 0x000ee8000c1e9b00 */
[----:B------:R-:W3:Y:S01]  /*0340*/  LDG.E.64.CONSTANT R18, desc[UR4][R18.64+0x8] ;  /* 0x0000080412127981 */ /* 0x000ee2000c1e9b00 */
[----:B------:R-:W0:Y:S01]  /*0350*/  MUFU.RCP64H R23, R39 ;  /* 0x0000002700177308 */ /* 0x000e220000001800 */
[----:B------:R-:W-:Y:S01]  /*0360*/  IMAD.MOV.U32 R22, RZ, RZ, 0x1 ;  /* 0x00000001ff167424 */ /* 0x000fe200078e00ff */
[----:B------:R-:W-:Y:S05]  /*0370*/  BSSY.RECONVERGENT B1, `(.L_x_2) ;  /* 0x0000017000017945 */ /* 0x000fea0003800200 */
[----:B0-----:R-:W-:-:S08]  /*0380*/  DFMA R24, -R38, R22, 1 ;  /* 0x3ff000002618742b */ /* 0x001fd00000000116 */
[----:B------:R-:W-:-:S08]  /*0390*/  DFMA R24, R24, R24, R24 ;  /* 0x000000181818722b */ /* 0x000fd00000000018 */
[----:B------:R-:W-:-:S08]  /*03a0*/  DFMA R22, R22, R24, R22 ;  /* 0x000000181616722b */ /* 0x000fd00000000016 */
[----:B------:R-:W-:-:S08]  /*03b0*/  DFMA R24, -R38, R22, 1 ;  /* 0x3ff000002618742b */ /* 0x000fd00000000116 */
[----:B------:R-:W-:Y:S02]  /*03c0*/  DFMA R22, R22, R24, R22 ;  /* 0x000000181616722b */ /* 0x000fe40000000016 */
[----:B--2---:R-:W-:-:S08]  /*03d0*/  DADD R20, R2, -R20 ;  /* 0x0000000002147229 */ /* 0x004fd00000000814 */
[----:B------:R-:W-:Y:S02]  /*03e0*/  DMUL R2, R20, R22 ;  /* 0x0000001614027228 */ /* 0x000fe40000000000 */
[----:B------:R-:W-:Y:S01]  /*03f0*/  FSETP.GEU.AND P1, PT, |R21|, 6.5827683646048100446e-37, PT ;  /* 0x036000001500780b */ /* 0x000fe20003f2e200 */
[----:B---3--:R-:W-:-:S05]  /*0400*/  DADD R16, R18, -R16 ;  /* 0x0000000012107229 */ /* 0x008fca0000000810 */
[----:B------:R-:W-:-:S08]  /*0410*/  DFMA R24, -R38, R2, R20 ;  /* 0x000000022618722b */ /* 0x000fd00000000114 */
[----:B------:R-:W-:-:S10]  /*0420*/  DFMA R2, R22, R24, R2 ;  /* 0x000000181602722b */ /* 0x000fd40000000002 */
[----:B------:R-:W-:-:S05]  /*0430*/  FFMA R4, RZ, R39, R3 ;  /* 0x00000027ff047223 */ /* 0x000fca0000000003 */
[----:B------:R-:W-:-:S13]  /*0440*/  FSETP.GT.AND P0, PT, |R4|, 1.469367938527859385e-39, PT ;  /* 0x001000000400780b */ /* 0x000fda0003f04200 */
[----:B------:R-:W-:Y:S05]  /*0450*/  @P0 BRA P1, `(.L_x_3) ;  /* 0x0000000000200947 */ /* 0x000fea0000800000 */
[----:B------:R-:W-:Y:S01]  /*0460*/  IMAD.MOV.U32 R18, RZ, RZ, R20 ;  /* 0x000000ffff127224 */ /* 0x000fe200078e0014 */
[----:B------:R-:W-:Y:S01]  /*0470*/  MOV R4, 0x4c0 ;  /* 0x000004c000047802 */ /* 0x000fe20000000f00 */
[----:B------:R-:W-:Y:S02]  /*0480*/  IMAD.MOV.U32 R19, RZ, RZ, R21 ;  /* 0x000000ffff137224 */ /* 0x000fe400078e0015 */
[----:B------:R-:W-:Y:S02]  /*0490*/  IMAD.MOV.U32 R22, RZ, RZ, R38 ;  /* 0x000000ffff167224 */ /* 0x000fe400078e0026 */
[----:B------:R-:W-:-:S07]  /*04a0*/  IMAD.MOV.U32 R23, RZ, RZ, R39 ;  /* 0x000000ffff177224 */ /* 0x000fce00078e0027 */
[----:B------:R-:W-:Y:S05]  /*04b0*/  CALL.REL.NOINC `($__internal_0_$__cuda_sm20_div_rn_f64_full) ;  /* 0x0000000000a07944 */ /* 0x000fea0003c00000 */
[----:B------:R-:W-:Y:S02]  /*04c0*/  IMAD.MOV.U32 R2, RZ, RZ, R28 ;  /* 0x000000ffff027224 */ /* 0x000fe400078e001c */
[----:B------:R-:W-:-:S07]  /*04d0*/  IMAD.MOV.U32 R3, RZ, RZ, R29 ;  /* 0x000000ffff037224 */ /* 0x000fce00078e001d */
.L_x_3:
[----:B------:R-:W-:Y:S05]  /*04e0*/  BSYNC.RECONVERGENT B1 ;  /* 0x0000000000017941 */ /* 0x000fea0003800200 */
.L_x_2:
[----:B------:R-:W0:Y:S01]  /*04f0*/  MUFU.RCP64H R19, R39 ;  /* 0x0000002700137308 */ /* 0x000e220000001800 */
[----:B------:R-:W-:Y:S01]  /*0500*/  IMAD.MOV.U32 R18, RZ, RZ, 0x1 ;  /* 0x00000001ff127424 */ /* 0x000fe200078e00ff */
[----:B------:R-:W-:Y:S01]  /*0510*/  FSETP.GEU.AND P1, PT, |R17|, 6.5827683646048100446e-37, PT ;  /* 0x036000001100780b */ /* 0x000fe20003f2e200 */
[----:B------:R-:W-:Y:S04]  /*0520*/  BSSY.RECONVERGENT B1, `(.L_x_4) ;  /* 0x0000014000017945 */ /* 0x000fe80003800200 */
[----:B0-----:R-:W-:-:S08]  /*0530*/  DFMA R20, -R38, R18, 1 ;  /* 0x3ff000002614742b */ /* 0x001fd00000000112 */
[----:B------:R-:W-:-:S08]  /*0540*/  DFMA R20, R20, R20, R20 ;  /* 0x000000141414722b */ /* 0x000fd00000000014 */
[----:B------:R-:W-:-:S08]  /*0550*/  DFMA R20, R18, R20, R18 ;  /* 0x000000141214722b */ /* 0x000fd00000000012 */
[----:B------:R-:W-:-:S08]  /*0560*/  DFMA R18, -R38, R20, 1 ;  /* 0x3ff000002612742b */ /* 0x000fd00000000114 */
[----:B------:R-:W-:-:S08]  /*0570*/  DFMA R22, R20, R18, R20 ;  /* 0x000000121416722b */ /* 0x000fd00000000014 */
[----:B------:R-:W-:-:S08]  /*0580*/  DMUL R18, R16, R22 ;  /* 0x0000001610127228 */ /* 0x000fd00000000000 */
        /* <DEDUP_REMOVED lines=13> */
.L_x_5:
[----:B------:R-:W-:Y:S05]  /*0660*/  BSYNC.RECONVERGENT B1 ;  /* 0x0000000000017941 */ /* 0x000fea0003800200 */
.L_x_4:
[----:B------:R-:W-:-:S08]  /*0670*/  DFMA R2, -R2, R2, R18 ;  /* 0x000000020202722b */ /* 0x000fd00000000112 */
[----:B------:R-:W-:-:S06]  /*0680*/  DSETP.GEU.AND P0, PT, R2, RZ, PT ;  /* 0x000000ff0200722a */ /* 0x000fcc0003f0e000 */
[----:B------:R-:W-:Y:S02]  /*0690*/  FSEL R2, R2, RZ, P0 ;  /* 0x000000ff02027208 */ /* 0x000fe40000000000 */
[----:B------:R-:W-:-:S04]  /*06a0*/  FSEL R3, R3, RZ, P0 ;  /* 0x000000ff03037208 */ /* 0x000fc80000000000 */
[----:B------:R-:W0:Y:S02]  /*06b0*/  F2F.F32.F64 R2, R2 ;  /* 0x0000000200027310 */ /* 0x000e240000301000 */
[----:B0-----:R-:W-:-:S07]  /*06c0*/  FMUL R19, R2, UR7 ;  /* 0x0000000702137c20 */ /* 0x001fce0008400000 */
.L_x_1:
[----:B------:R-:W-:Y:S05]  /*06d0*/  BSYNC.RECONVERGENT B0 ;  /* 0x0000000000007941 */ /* 0x000fea0003800200 */
.L_x_0:
[----:B------:R-:W-:-:S04]  /*06e0*/  IMAD.WIDE R2, R35, 0x4, R12 ;  /* 0x0000000423027825 */ /* 0x000fc800078e020c */
[----:B------:R-:W-:Y:S01]  /*06f0*/  IMAD.IADD R7, R32, 0x1, R7 ;  /* 0x0000000120077824 */ /* 0x000fe200078e0207 */
[----:B------:R0:W-:Y:S04]  /*0700*/  STG.E desc[UR4][R2.64], R19 ;  /* 0x0000001302007986 */ /* 0x0001e8000c101904 */
[----:B------:R-:W-:-:S13]  /*0710*/  ISETP.GE.AND P0, PT, R7, UR9, PT ;  /* 0x0000000907007c0c */ /* 0x000fda000bf06270 */
[----:B0-----:R-:W-:Y:S05]  /*0720*/  @!P0 BRA `(.L_x_6) ;  /* 0xfffffff800ac8947 */ /* 0x001fea000383ffff */
[----:B------:R-:W-:Y:S05]  /*0730*/  EXIT ;  /* 0x000000000000794d */ /* 0x000fea0003800000 */
        .weak           $__internal_0_$__cuda_sm20_div_rn_f64_full
        .type           $__internal_0_$__cuda_sm20_div_rn_f64_full,@function
        .size           $__internal_0_$__cuda_sm20_div_rn_f64_full,(.L_x_27 - $__internal_0_$__cuda_sm20_div_rn_f64_full)
$__internal_0_$__cuda_sm20_div_rn_f64_full:
[----:B------:R-:W-:Y:S01]  /*0740*/  FSETP.GEU.AND P2, PT, |R19|, 1.469367938527859385e-39, PT ;  /* 0x001000001300780b */ /* 0x000fe20003f4e200 */
[----:B------:R-:W-:Y:S01]  /*0750*/  IMAD.MOV.U32 R36, RZ, RZ, 0x1ca00000 ;  /* 0x1ca00000ff247424 */ /* 0x000fe200078e00ff */
[C---:B------:R-:W-:Y:S01]  /*0760*/  FSETP.GEU.AND P0, PT, |R23|.reuse, 1.469367938527859385e-39, PT ;  /* 0x001000001700780b */ /* 0x040fe20003f0e200 */
[----:B------:R-:W-:Y:S01]  /*0770*/  IMAD.MOV.U32 R26, RZ, RZ, 0x1 ;  /* 0x00000001ff1a7424 */ /* 0x000fe200078e00ff */
[----:B------:R-:W-:Y:S01]  /*0780*/  LOP3.LUT R20, R23, 0x800fffff, RZ, 0xc0, !PT ;  /* 0x800fffff17147812 */ /* 0x000fe200078ec0ff */
[----:B------:R-:W-:Y:S01]  /*0790*/  BSSY.RECONVERGENT B2, `(.L_x_7) ;  /* 0x0000052000027945 */ /* 0x000fe20003800200 */
[----:B------:R-:W-:Y:S02]  /*07a0*/  LOP3.LUT R34, R19, 0x7ff00000, RZ, 0xc0, !PT ;  /* 0x7ff0000013227812 */ /* 0x000fe400078ec0ff */
[----:B------:R-:W-:Y:S01]  /*07b0*/  LOP3.LUT R21, R20, 0x3ff00000, RZ, 0xfc, !PT ;  /* 0x3ff0000014157812 */ /* 0x000fe200078efcff */
[----:B------:R-:W-:Y:S01]  /*07c0*/  IMAD.MOV.U32 R20, RZ, RZ, R22 ;  /* 0x000000ffff147224 */ /* 0x000fe200078e0016 */
[----:B------:R-:W-:-:S02]  /*07d0*/  LOP3.LUT R37, R23, 0x7ff00000, RZ, 0xc0, !PT ;  /* 0x7ff0000017257812 */ /* 0x000fc400078ec0ff */
[----:B------:R-:W-:Y:S01]  /*07e0*/  MOV R24, R18 ;  /* 0x0000001200187202 */ /* 0x000fe20000000f00 */
[----:B------:R-:W-:Y:S01]  /*07f0*/  @!P2 IMAD.MOV.U32 R28, RZ, RZ, RZ ;  /* 0x000000ffff1ca224 */ /* 0x000fe200078e00ff */
[----:B------:R-:W-:Y:S01]  /*0800*/  @!P2 LOP3.LUT R25, R23, 0x7ff00000, RZ, 0xc0, !PT ;  /* 0x7ff000001719a812 */ /* 0x000fe200078ec0ff */
[----:B------:R-:W-:Y:S01]  /*0810*/  @!P0 DMUL R20, R22, 8.98846567431157953865e+307 ;  /* 0x7fe0000016148828 */ /* 0x000fe20000000000 */
[C---:B------:R-:W-:Y:S02]  /*0820*/  ISETP.GE.U32.AND P1, PT, R34.reuse, R37, PT ;  /* 0x000000252200720c */ /* 0x040fe40003f26070 */
[----:B------:R-:W-:Y:S02]  /*0830*/  @!P2 ISETP.GE.U32.AND P3, PT, R34, R25, PT ;  /* 0x000000192200a20c */ /* 0x000fe40003f66070 */
[C---:B------:R-:W-:Y:S01]  /*0840*/  SEL R25, R36.reuse, 0x63400000, !P1 ;  /* 0x6340000024197807 */ /* 0x040fe20004800000 */
[----:B------:R-:W0:Y:S01]  /*0850*/  MUFU.RCP64H R27, R21 ;  /* 0x00000015001b7308 */ /* 0x000e220000001800 */
[----:B------:R-:W-:-:S02]  /*0860*/  @!P2 SEL R29, R36, 0x63400000, !P3 ;  /* 0x63400000241da807 */ /* 0x000fc40005800000 */
[--C-:B------:R-:W-:Y:S02]  /*0870*/  LOP3.LUT R25, R25, 0x800fffff, R19.reuse, 0xf8, !PT ;  /* 0x800fffff19197812 */ /* 0x100fe400078ef813 */
[----:B------:R-:W-:Y:S02]  /*0880*/  @!P2 LOP3.LUT R29, R29, 0x80000000, R19, 0xf8, !PT ;  /* 0x800000001d1da812 */ /* 0x000fe400078ef813 */
[----:B------:R-:W-:Y:S02]  /*0890*/  @!P0 LOP3.LUT R37, R21, 0x7ff00000, RZ, 0xc0, !PT ;  /* 0x7ff0000015258812 */ /* 0x000fe400078ec0ff */
[----:B------:R-:W-:-:S06]  /*08a0*/  @!P2 LOP3.LUT R29, R29, 0x100000, RZ, 0xfc, !PT ;  /* 0x001000001d1da812 */ /* 0x000fcc00078efcff */
[----:B------:R-:W-:Y:S02]  /*08b0*/  @!P2 DFMA R24, R24, 2, -R28 ;  /* 0x400000001818a82b */ /* 0x000fe4000000081c */
[----:B0-----:R-:W-:-:S08]  /*08c0*/  DFMA R28, R26, -R20, 1 ;  /* 0x3ff000001a1c742b */ /* 0x001fd00000000814 */
[----:B------:R-:W-:-:S08]  /*08d0*/  DFMA R28, R28, R28, R28 ;  /* 0x0000001c1c1c722b */ /* 0x000fd0000000001c */
[----:B------:R-:W-:-:S08]  /*08e0*/  DFMA R28, R26, R28, R26 ;  /* 0x0000001c1a1c722b */ /* 0x000fd0000000001a */
[----:B------:R-:W-:-:S08]  /*08f0*/  DFMA R26, R28, -R20, 1 ;  /* 0x3ff000001c1a742b */ /* 0x000fd00000000814 */
[----:B------:R-:W-:-:S08]  /*0900*/  DFMA R26, R28, R26, R28 ;  /* 0x0000001a1c1a722b */ /* 0x000fd0000000001c */
[----:B------:R-:W-:-:S08]  /*0910*/  DMUL R28, R26, R24 ;  /* 0x000000181a1c7228 */ /* 0x000fd00000000000 */
[----:B------:R-:W-:-:S08]  /*0920*/  DFMA R30, R28, -R20, R24 ;  /* 0x800000141c1e722b */ /* 0x000fd00000000018 */
[----:B------:R-:W-:Y:S01]  /*0930*/  DFMA R30, R26, R30, R28 ;  /* 0x0000001e1a1e722b */ /* 0x000fe2000000001c */
[----:B------:R-:W-:Y:S01]  /*0940*/  IMAD.MOV.U32 R26, RZ, RZ, R34 ;  /* 0x000000ffff1a7224 */ /* 0x000fe200078e0022 */
[----:B------:R-:W-:-:S05]  /*0950*/  @!P2 LOP3.LUT R26, R25, 0x7ff00000, RZ, 0xc0, !PT ;  /* 0x7ff00000191aa812 */ /* 0x000fca00078ec0ff */
[----:B------:R-:W-:-:S05]  /*0960*/  VIADD R27, R26, 0xffffffff ;  /* 0xffffffff1a1b7836 */ /* 0x000fca0000000000 */
[----:B------:R-:W-:Y:S01]  /*0970*/  ISETP.GT.U32.AND P0, PT, R27, 0x7feffffe, PT ;  /* 0x7feffffe1b00780c */ /* 0x000fe20003f04070 */
[----:B------:R-:W-:-:S05]  /*0980*/  VIADD R27, R37, 0xffffffff ;  /* 0xffffffff251b7836 */ /* 0x000fca0000000000 */
[----:B------:R-:W-:-:S13]  /*0990*/  ISETP.GT.U32.OR P0, PT, R27, 0x7feffffe, P0 ;  /* 0x7feffffe1b00780c */ /* 0x000fda0000704470 */
[----:B------:R-:W-:Y:S05]  /*09a0*/  @P0 BRA `(.L_x_8) ;  /* 0x00000000006c0947 */ /* 0x000fea0003800000 */
[----:B------:R-:W-:-:S04]  /*09b0*/  LOP3.LUT R19, R23, 0x7ff00000, RZ, 0xc0, !PT ;  /* 0x7ff0000017137812 */ /* 0x000fc800078ec0ff */
[CC--:B------:R-:W-:Y:S02]  /*09c0*/  VIADDMNMX R18, R34.reuse, -R19.reuse, 0xb9600000, !PT ;  /* 0xb960000022127446 */ /* 0x0c0fe40007800913 */
[----:B------:R-:W-:Y:S02]  /*09d0*/  ISETP.GE.U32.AND P0, PT, R34, R19, PT ;  /* 0x000000132200720c */ /* 0x000fe40003f06070 */
[----:B------:R-:W-:Y:S02]  /*09e0*/  VIMNMX R18, PT, PT, R18, 0x46a00000, PT ;  /* 0x46a0000012127848 */ /* 0x000fe40003fe0100 */
[----:B------:R-:W-:-:S05]  /*09f0*/  SEL R19, R36, 0x63400000, !P0 ;  /* 0x6340000024137807 */ /* 0x000fca0004000000 */
[----:B------:R-:W-:Y:S02]  /*0a00*/  IMAD.IADD R26, R18, 0x1, -R19 ;  /* 0x00000001121a7824 */ /* 0x000fe400078e0a13 */
[----:B------:R-:W-:Y:S02]  /*0a10*/  IMAD.MOV.U32 R18, RZ, RZ, RZ ;  /* 0x000000ffff127224 */ /* 0x000fe400078e00ff */
[----:B------:R-:W-:-:S06]  /*0a20*/  VIADD R19, R26, 0x7fe00000 ;  /* 0x7fe000001a137836 */ /* 0x000fcc0000000000 */
[----:B------:R-:W-:-:S10]  /*0a30*/  DMUL R28, R30, R18 ;  /* 0x000000121e1c7228 */ /* 0x000fd40000000000 */
[----:B------:R-:W-:-:S13]  /*0a40*/  FSETP.GTU.AND P0, PT, |R29|, 1.469367938527859385e-39, PT ;  /* 0x001000001d00780b */ /* 0x000fda0003f0c200 */
[----:B------:R-:W-:Y:S05]  /*0a50*/  @P0 BRA `(.L_x_9) ;  /* 0x0000000000940947 */ /* 0x000fea0003800000 */
[----:B------:R-:W-:-:S06]  /*0a60*/  DFMA R20, R30, -R20, R24 ;  /* 0x800000141e14722b */ /* 0x000fcc0000000018 */
[----:B------:R-:W-:-:S04]  /*0a70*/  IMAD.MOV.U32 R20, RZ, RZ, RZ ;  /* 0x000000ffff147224 */ /* 0x000fc800078e00ff */
[C---:B------:R-:W-:Y:S02]  /*0a80*/  FSETP.NEU.AND P0, PT, R21.reuse, RZ, PT ;  /* 0x000000ff1500720b */ /* 0x040fe40003f0d000 */
[----:B------:R-:W-:-:S04]  /*0a90*/  LOP3.LUT R23, R21, 0x80000000, R23, 0x48, !PT ;  /* 0x8000000015177812 */ /* 0x000fc800078e4817 */
[----:B------:R-:W-:-:S07]  /*0aa0*/  LOP3.LUT R21, R23, R19, RZ, 0xfc, !PT ;  /* 0x0000001317157212 */ /* 0x000fce00078efcff */
[----:B------:R-:W-:Y:S05]  /*0ab0*/  @!P0 BRA `(.L_x_9) ;  /* 0x00000000007c8947 */ /* 0x000fea0003800000 */
[----:B------:R-:W-:Y:S01]  /*0ac0*/  IMAD.MOV R19, RZ, RZ, -R26 ;  /* 0x000000ffff137224 */ /* 0x000fe200078e0a1a */
[----:B------:R-:W-:Y:S01]  /*0ad0*/  MOV R18, RZ ;  /* 0x000000ff00127202 */ /* 0x000fe20000000f00 */
[----:B------:R-:W-:-:S05]  /*0ae0*/  DMUL.RP R20, R30, R20 ;  /* 0x000000141e147228 */ /* 0x000fca0000008000 */
[----:B------:R-:W-:-:S05]  /*0af0*/  DFMA R18, R28, -R18, R30 ;  /* 0x800000121c12722b */ /* 0x000fca000000001e */
[----:B------:R-:W-:Y:S02]  /*0b00*/  LOP3.LUT R23, R21, R23, RZ, 0x3c, !PT ;  /* 0x0000001715177212 */ /* 0x000fe400078e3cff */
[----:B------:R-:W-:-:S04]  /*0b10*/  IADD3 R18, PT, PT, -R26, -0x43300000, RZ ;  /* 0xbcd000001a127810 */ /* 0x000fc80007ffe1ff */
[----:B------:R-:W-:-:S04]  /*0b20*/  FSETP.NEU.AND P0, PT, |R19|, R18, PT ;  /* 0x000000121300720b */ /* 0x000fc80003f0d200 */
[----:B------:R-:W-:Y:S02]  /*0b30*/  FSEL R28, R20, R28, !P0 ;  /* 0x0000001c141c7208 */ /* 0x000fe40004000000 */
[----:B------:R-:W-:Y:S01]  /*0b40*/  FSEL R29, R23, R29, !P0 ;  /* 0x0000001d171d7208 */ /* 0x000fe20004000000 */
[----:B------:R-:W-:Y:S06]  /*0b50*/  BRA `(.L_x_9) ;  /* 0x0000000000547947 */ /* 0x000fec0003800000 */
.L_x_8:
[----:B------:R-:W-:-:S14]  /*0b60*/  DSETP.NAN.AND P0, PT, R18, R18, PT ;  /* 0x000000121200722a */ /* 0x000fdc0003f08000 */
[----:B------:R-:W-:Y:S05]  /*0b70*/  @P0 BRA `(.L_x_10) ;  /* 0x0000000000440947 */ /* 0x000fea0003800000 */
[----:B------:R-:W-:-:S14]  /*0b80*/  DSETP.NAN.AND P0, PT, R22, R22, PT ;  /* 0x000000161600722a */ /* 0x000fdc0003f08000 */
[----:B------:R-:W-:Y:S05]  /*0b90*/  @P0 BRA `(.L_x_11) ;  /* 0x0000000000300947 */ /* 0x000fea0003800000 */
[----:B------:R-:W-:Y:S01]  /*0ba0*/  ISETP.NE.AND P0, PT, R26, R37, PT ;  /* 0x000000251a00720c */ /* 0x000fe20003f05270 */
[----:B------:R-:W-:Y:S02]  /*0bb0*/  IMAD.MOV.U32 R28, RZ, RZ, 0x0 ;  /* 0x00000000ff1c7424 */ /* 0x000fe400078e00ff */
[----:B------:R-:W-:-:S10]  /*0bc0*/  IMAD.MOV.U32 R29, RZ, RZ, -0x80000 ;  /* 0xfff80000ff1d7424 */ /* 0x000fd400078e00ff */
[----:B------:R-:W-:Y:S05]  /*0bd0*/  @!P0 BRA `(.L_x_9) ;  /* 0x0000000000348947 */ /* 0x000fea0003800000 */
[----:B------:R-:W-:Y:S02]  /*0be0*/  ISETP.NE.AND P0, PT, R26, 0x7ff00000, PT ;  /* 0x7ff000001a00780c */ /* 0x000fe40003f05270 */
[----:B------:R-:W-:Y:S02]  /*0bf0*/  LOP3.LUT R29, R19, 0x80000000, R23, 0x48, !PT ;  /* 0x80000000131d7812 */ /* 0x000fe400078e4817 */
[----:B------:R-:W-:-:S13]  /*0c00*/  ISETP.EQ.OR P0, PT, R37, RZ, !P0 ;  /* 0x000000ff2500720c */ /* 0x000fda0004702670 */
[----:B------:R-:W-:Y:S01]  /*0c10*/  @P0 LOP3.LUT R18, R29, 0x7ff00000, RZ, 0xfc, !PT ;  /* 0x7ff000001d120812 */ /* 0x000fe200078efcff */
[----:B------:R-:W-:Y:S02]  /*0c20*/  @!P0 IMAD.MOV.U32 R28, RZ, RZ, RZ ;  /* 0x000000ffff1c8224 */ /* 0x000fe400078e00ff */
[----:B------:R-:W-:Y:S02]  /*0c30*/  @P0 IMAD.MOV.U32 R28, RZ, RZ, RZ ;  /* 0x000000ffff1c0224 */ /* 0x000fe400078e00ff */
[----:B------:R-:W-:Y:S01]  /*0c40*/  @P0 IMAD.MOV.U32 R29, RZ, RZ, R18 ;  /* 0x000000ffff1d0224 */ /* 0x000fe200078e0012 */
[----:B------:R-:W-:Y:S06]  /*0c50*/  BRA `(.L_x_9) ;  /* 0x0000000000147947 */ /* 0x000fec0003800000 */
.L_x_11:
[----:B------:R-:W-:Y:S01]  /*0c60*/  LOP3.LUT R29, R23, 0x80000, RZ, 0xfc, !PT ;  /* 0x00080000171d7812 */ /* 0x000fe200078efcff */
[----:B------:R-:W-:Y:S01]  /*0c70*/  IMAD.MOV.U32 R28, RZ, RZ, R22 ;  /* 0x000000ffff1c7224 */ /* 0x000fe200078e0016 */
[----:B------:R-:W-:Y:S06]  /*0c80*/  BRA `(.L_x_9) ;  /* 0x0000000000087947 */ /* 0x000fec0003800000 */
.L_x_10:
[----:B------:R-:W-:Y:S01]  /*0c90*/  LOP3.LUT R29, R19, 0x80000, RZ, 0xfc, !PT ;  /* 0x00080000131d7812 */ /* 0x000fe200078efcff */
[----:B------:R-:W-:-:S07]  /*0ca0*/  IMAD.MOV.U32 R28, RZ, RZ, R18 ;  /* 0x000000ffff1c7224 */ /* 0x000fce00078e0012 */
.L_x_9:
[----:B------:R-:W-:Y:S05]  /*0cb0*/  BSYNC.RECONVERGENT B2 ;  /* 0x0000000000027941 */ /* 0x000fea0003800200 */
.L_x_7:
[----:B------:R-:W-:Y:S02]  /*0cc0*/  IMAD.MOV.U32 R18, RZ, RZ, R4 ;  /* 0x000000ffff127224 */ /* 0x000fe400078e0004 */
[----:B------:R-:W-:-:S04]  /*0cd0*/  IMAD.MOV.U32 R19, RZ, RZ, 0x0 ;  /* 0x00000000ff137424 */ /* 0x000fc800078e00ff */
[----:B------:R-:W-:Y:S05]  /*0ce0*/  RET.REL.NODEC R18 `(var_many_series_one_param_f32) ;  /* 0xfffffff012c47950 */ /* 0x000fea0003c3ffff */
.L_x_12:
[----:B------:R-:W-:-:S00]  /*0cf0*/  BRA `(.L_x_12) ;  /* 0xfffffffc00fc7947 */ /* 0x000fc0000383ffff */
[----:B------:R-:W-:-:S00]  /*0d00*/  NOP ;  /* 0x0000000000007918 */ /* 0x000fc00000000000 */
[----:B------:R-:W-:-:S00]  /*0d10*/  NOP ;  /* 0x0000000000007918 */ /* 0x000fc00000000000 */
[----:B------:R-:W-:-:S00]  /*0d20*/  NOP ;  /* 0x0000000000007918 */ /* 0x000fc00000000000 */
[----:B------:R-:W-:-:S00]  /*0d30*/  NOP ;  /* 0x0000000000007918 */ /* 0x000fc00000000000 */
[----:B------:R-:W-:-:S00]  /*0d40*/  NOP ;  /* 0x0000000000007918 */ /* 0x000fc00000000000 */
[----:B------:R-:W-:-:S00]  /*0d50*/  NOP ;  /* 0x0000000000007918 */ /* 0x000fc00000000000 */
[----:B------:R-:W-:-:S00]  /*0d60*/  NOP ;  /* 0x0000000000007918 */ /* 0x000fc00000000000 */
[----:B------:R-:W-:-:S00]  /*0d70*/  NOP ;  /* 0x0000000000007918 */ /* 0x000fc00000000000 */
.L_x_27:


//--------------------- .text.var_batch_f32       --------------------------
	.section	.text.var_batch_f32,"ax",@progbits
	.align	128
        .global         var_batch_f32
        .type           var_batch_f32,@function
        .size           var_batch_f32,(.L_x_28 - var_batch_f32)
        .other          var_batch_f32,@"STO_CUDA_ENTRY STV_DEFAULT"
var_batch_f32:
.text.var_batch_f32:
[----:B------:R-:W-:Y:S01]  /*0000*/  LDC R1, c[0x0][0x37c] ;  /* 0x0000df00ff017b82 */ /* 0x000fe20000000800 */
[----:B------:R-:W0:Y:S01]  /*0010*/  S2R R4, SR_CTAID.Y ;  /* 0x0000000000047919 */ /* 0x000e220000002600 */
[----:B------:R-:W0:Y:S02]  /*0020*/  LDCU UR4, c[0x0][0x3b0] ;  /* 0x00007600ff0477ac */ /* 0x000e240008000800 */
[----:B0-----:R-:W-:-:S13]  /*0030*/  ISETP.GE.AND P0, PT, R4, UR4, PT ;  /* 0x0000000404007c0c */ /* 0x001fda000bf06270 */
[----:B------:R-:W-:Y:S05]  /*0040*/  @P0 EXIT ;  /* 0x000000000000094d */ /* 0x000fea0003800000 */
[----:B------:R-:W0:Y:S01]  /*0050*/  LDC.64 R2, c[0x0][0x3a0] ;  /* 0x0000e800ff027b82 */ /* 0x000e220000000a00 */
[----:B------:R-:W1:Y:S01]  /*0060*/  LDCU.64 UR10, c[0x0][0x358] ;  /* 0x00006b00ff0a77ac */ /* 0x000e620008000a00 */
[----:B0-----:R-:W-:-:S06]  /*0070*/  IMAD.WIDE.U32 R2, R4, 0x4, R2 ;  /* 0x0000000404027825 */ /* 0x001fcc00078e0002 */
[----:B-1----:R-:W2:Y:S02]  /*0080*/  LDG.E.CONSTANT R2, desc[UR10][R2.64] ;  /* 0x0000000a02027981 */ /* 0x002ea4000c1e9900 */
[----:B--2---:R-:W-:-:S13]  /*0090*/  R2UR UR7, R2 ;  /* 0x00000000020772ca */ /* 0x004fda00000e0000 */
[----:B------:R-:W-:Y:S02]  /*00a0*/  USHF.R.S32.HI UR12, URZ, 0x1f, UR7 ;  /* 0x0000001fff0c7899 */ /* 0x000fe40008011407 */
[----:B------:R-:W-:-:S04]  /*00b0*/  UISETP.GE.U32.AND UP0, UPT, UR7, 0x1, UPT ;  /* 0x000000010700788c */ /* 0x000fc8000bf06070 */
[----:B------:R-:W-:-:S06]  /*00c0*/  UISETP.GE.AND.EX UP0, UPT, UR12, URZ, UPT, UP0 ;  /* 0x000000ff0c00728c */ /* 0x000fcc000bf06300 */
[----:B------:R-:W-:-:S13]  /*00d0*/  PLOP3.LUT P0, PT, PT, PT, UP0, 0x80, 0x8 ;  /* 0x000000000008781c */ /* 0x000fda0003f0f008 */
[----:B------:R-:W-:Y:S05]  /*00e0*/  @!P0 EXIT ;  /* 0x000000000000894d */ /* 0x000fea0003800000 */
[----:B------:R-:W0:Y:S01]  /*00f0*/  S2R R27, SR_TID.X ;  /* 0x00000000001b7919 */ /* 0x000e220000002100 */
[----:B------:R-:W1:Y:S01]  /*0100*/  LDCU UR5, c[0x0][0x360] ;  /* 0x00006c00ff0577ac */ /* 0x000e620008000800 */
[----:B------:R-:W0:Y:S01]  /*0110*/  S2UR UR4, SR_CTAID.X ;  /* 0x00000000000479c3 */ /* 0x000e220000002500 */
[----:B------:R-:W2:Y:S07]  /*0120*/  LDCU.64 UR14, c[0x0][0x398] ;  /* 0x00007300ff0e77ac */ /* 0x000eae0008000a00 */
[----:B------:R-:W0:Y:S02]  /*0130*/  LDC R0, c[0x0][0x360] ;  /* 0x0000d800ff007b82 */ /* 0x000e240000000800 */
[----:B0-----:R-:W-:-:S05]  /*0140*/  IMAD R27, R0, UR4, R27 ;  /* 0x00000004001b7c24 */ /* 0x001fca000f8e021b */
[----:B--2---:R-:W-:-:S13]  /*0150*/  ISETP.GE.AND P0, PT, R27, UR14, PT ;  /* 0x0000000e1b007c0c */ /* 0x004fda000bf06270 */
[----:B-1----:R-:W-:Y:S05]  /*0160*/  @P0 EXIT ;  /* 0x000000000000094d */ /* 0x002fea0003800000 */
[----:B------:R-:W0:Y:S01]  /*0170*/  LDC.64 R2, c[0x0][0x3a8] ;  /* 0x0000ea00ff027b82 */ /* 0x000e220000000a00 */
[----:B------:R-:W1:Y:S01]  /*0180*/  I2F.F64.U32 R10, UR7 ;  /* 0x00000007000a7d12 */ /* 0x000e620008201800 */
[----:B------:R-:W2:Y:S01]  /*0190*/  LDCU UR6, c[0x0][0x370] ;  /* 0x00006e00ff0677ac */ /* 0x000ea20008000800 */
[----:B------:R-:W3:Y:S05]  /*01a0*/  LDCU UR13, c[0x0][0x398] ;  /* 0x00007300ff0d77ac */ /* 0x000eea0008000800 */
[----:B------:R-:W4:Y:S01]  /*01b0*/  LDC.64 R8, c[0x0][0x390] ;  /* 0x0000e400ff087b82 */ /* 0x000f220000000a00 */
[----:B------:R-:W0:Y:S01]  /*01c0*/  LDCU.64 UR16, c[0x0][0x390] ;  /* 0x00007200ff1077ac */ /* 0x000e220008000a00 */
[----:B------:R-:W0:Y:S06]  /*01d0*/  LDCU.128 UR20, c[0x0][0x380] ;  /* 0x00007000ff1477ac */ /* 0x000e2c0008000c00 */
[----:B------:R-:W3:Y:S01]  /*01e0*/  LDC.64 R6, c[0x0][0x3b8] ;  /* 0x0000ee00ff067b82 */ /* 0x000ee20000000a00 */
[----:B0-----:R-:W-:-:S05]  /*01f0*/  IMAD.WIDE.U32 R2, R4, 0x4, R2 ;  /* 0x0000000404027825 */ /* 0x001fca00078e0002 */
[----:B------:R0:W5:Y:S01]  /*0200*/  LDG.E.CONSTANT R5, desc[UR10][R2.64] ;  /* 0x0000000a02057981 */ /* 0x000162000c1e9900 */
[----:B-1----:R-:W-:Y:S01]  /*0210*/  R2UR UR8, R10 ;  /* 0x000000000a0872ca */ /* 0x002fe200000e0000 */
[----:B------:R-:W-:Y:S01]  /*0220*/  BSSY.RECONVERGENT B0, `(.L_x_13) ;  /* 0x0000070000007945 */ /* 0x000fe20003800200 */
[----:B------:R-:W-:Y:S01]  /*0230*/  R2UR UR9, R11 ;  /* 0x000000000b0972ca */ /* 0x000fe200000e0000 */
[----:B------:R-:W-:Y:S02]  /*0240*/  UIADD3 UR4, UPT, UPT, UR7, -0x1, UR15 ;  /* 0xffffffff07047890 */ /* 0x000fe4000fffe00f */
[----:B--2-4-:R-:W-:-:S12]  /*0250*/  UIMAD UR5, UR5, UR6, URZ ;  /* 0x00000006050572a4 */ /* 0x014fd8000f8e02ff */
.L_x_20:
[----:B------:R-:W-:Y:S01]  /*0260*/  ISETP.GE.AND P0, PT, R27, UR4, PT ;  /* 0x000000041b007c0c */ /* 0x000fe2000bf06270 */
[----:B------:R-:W-:Y:S01]  /*0270*/  BSSY.RECONVERGENT B1, `(.L_x_14) ;  /* 0x0000064000017945 */ /* 0x000fe20003800200 */
[----:B-1----:R-:W-:-:S11]  /*0280*/  IMAD.MOV.U32 R13, RZ, RZ, 0x7fffffff ;  /* 0x7fffffffff0d7424 */ /* 0x002fd600078e00ff */
[----:B------:R-:W-:Y:S05]  /*0290*/  @!P0 BRA `(.L_x_15) ;  /* 0x0000000400848947 */ /* 0x000fea0003800000 */
[----:B------:R-:W-:Y:S01]  /*02a0*/  SHF.R.S32.HI R14, RZ, 0x1f, R27 ;  /* 0x0000001fff0e7819 */ /* 0x000fe2000001141b */
[C---:B0-----:R-:W-:Y:S01]  /*02b0*/  IMAD.WIDE R2, R27.reuse, 0x4, R8 ;  /* 0x000000041b027825 */ /* 0x041fe200078e0208 */
[----:B------:R-:W-:-:S04]  /*02c0*/  IADD3 R0, P0, PT, R27, -UR7, RZ ;  /* 0x800000071b007c10 */ /* 0x000fc8000ff1e0ff */
[----:B------:R-:W-:Y:S01]  /*02d0*/  IADD3.X R15, PT, PT, R14, ~UR12, RZ, P0, !PT ;  /* 0x8000000c0e0f7c10 */ /* 0x000fe200087fe4ff */
[----:B------:R-:W2:Y:S01]  /*02e0*/  LDG.E.CONSTANT R2, desc[UR10][R2.64+0x4] ;  /* 0x0000040a02027981 */ /* 0x000ea2000c1e9900 */
[----:B------:R-:W-:-:S04]  /*02f0*/  LEA R10, P0, R0, UR16, 0x2 ;  /* 0x00000010000a7c11 */ /* 0x000fc8000f8010ff */
[----:B------:R-:W-:-:S06]  /*0300*/  LEA.HI.X R11, R0, UR17, R15, 0x2, P0 ;  /* 0x00000011000b7c11 */ /* 0x000fcc00080f140f */
[----:B------:R-:W2:Y:S02]  /*0310*/  LDG.E.CONSTANT R11, desc[UR10][R10.64+0x4] ;  /* 0x0000040a0a0b7981 */ /* 0x000ea4000c1e9900 */
[----:B--2---:R-:W-:-:S13]  /*0320*/  ISETP.NE.AND P0, PT, R2, R11, PT ;  /* 0x0000000b0200720c */ /* 0x004fda0003f05270 */
[----:B------:R-:W-:Y:S05]  /*0330*/  @P0 BRA `(.L_x_15) ;  /* 0x00000004005c0947 */ /* 0x000fea0003800000 */
[C---:B------:R-:W-:Y:S01]  /*0340*/  IMAD.SHL.U32 R12, R27.reuse, 0x8, RZ ;  /* 0x000000081b0c7824 */ /* 0x040fe200078e00ff */
[----:B------:R-:W-:Y:S01]  /*0350*/  SHF.L.U64.HI R11, R27, 0x3, R14 ;  /* 0x000000031b0b7819 */ /* 0x000fe2000001020e */
[C---:B------:R-:W-:Y:S01]  /*0360*/  IMAD.SHL.U32 R10, R0.reuse, 0x8, RZ ;  /* 0x00000008000a7824 */ /* 0x040fe200078e00ff */
[----:B------:R-:W-:Y:S02]  /*0370*/  SHF.L.U64.HI R0, R0, 0x3, R15 ;  /* 0x0000000300007819 */ /* 0x000fe4000001020f */
[----:B------:R-:W-:Y:S02]  /*0380*/  IADD3 R2, P0, PT, R12, UR20, RZ ;  /* 0x000000140c027c10 */ /* 0x000fe4000ff1e0ff */
[----:B------:R-:W-:Y:S02]  /*0390*/  IADD3 R14, P1, PT, R10, UR20, RZ ;  /* 0x000000140a0e7c10 */ /* 0x000fe4000ff3e0ff */
[----:B------:R-:W-:Y:S02]  /*03a0*/  IADD3.X R3, PT, PT, R11, UR21, RZ, P0, !PT ;  /* 0x000000150b037c10 */ /* 0x000fe400087fe4ff */
[----:B------:R-:W-:-:S04]  /*03b0*/  IADD3.X R15, PT, PT, R0, UR21, RZ, P1, !PT ;  /* 0x00000015000f7c10 */ /* 0x000fc80008ffe4ff */
[----:B------:R-:W2:Y:S04]  /*03c0*/  LDG.E.64.CONSTANT R2, desc[UR10][R2.64+0x8] ;  /* 0x0000080a02027981 */ /* 0x000ea8000c1e9b00 */
[----:B------:R-:W2:Y:S01]  /*03d0*/  LDG.E.64.CONSTANT R14, desc[UR10][R14.64+0x8] ;  /* 0x0000080a0e0e7981 */ /* 0x000ea2000c1e9b00 */
[----:B------:R-:W-:Y:S02]  /*03e0*/  IADD3 R12, P0, PT, R12, UR22, RZ ;  /* 0x000000160c0c7c10 */ /* 0x000fe4000ff1e0ff */
[----:B------:R-:W-:Y:S02]  /*03f0*/  IADD3 R10, P1, PT, R10, UR22, RZ ;  /* 0x000000160a0a7c10 */ /* 0x000fe4000ff3e0ff */
[----:B------:R-:W-:Y:S02]  /*0400*/  IADD3.X R13, PT, PT, R11, UR23, RZ, P0, !PT ;  /* 0x000000170b0d7c10 */ /* 0x000fe400087fe4ff */
[----:B------:R-:W-:-:S04]  /*0410*/  IADD3.X R11, PT, PT, R0, UR23, RZ, P1, !PT ;  /* 0x00000017000b7c10 */ /* 0x000fc80008ffe4ff */
[----:B------:R-:W4:Y:S04]  /*0420*/  LDG.E.64.CONSTANT R12, desc[UR10][R12.64+0x8] ;  /* 0x0000080a0c0c7981 */ /* 0x000f28000c1e9b00 */
[----:B------:R-:W4:Y:S01]  /*0430*/  LDG.E.64.CONSTANT R10, desc[UR10][R10.64+0x8] ;  /* 0x0000080a0a0a7981 */ /* 0x000f22000c1e9b00 */
[----:B------:R-:W0:Y:S01]  /*0440*/  MUFU.RCP64H R17, UR9 ;  /* 0x0000000900117d08 */ /* 0x000e220008001800 */
[----:B------:R-:W-:Y:S01]  /*0450*/  IMAD.U32 R18, RZ, RZ, UR8 ;  /* 0x00000008ff127e24 */ /* 0x000fe2000f8e00ff */
[----:B------:R-:W-:Y:S01]  /*0460*/  BSSY.RECONVERGENT B2, `(.L_x_16) ;  /* 0x000001f000027945 */ /* 0x000fe20003800200 */
[----:B------:R-:W-:Y:S02]  /*0470*/  IMAD.U32 R19, RZ, RZ, UR9 ;  /* 0x00000009ff137e24 */ /* 0x000fe4000f8e00ff */
[----:B------:R-:W-:-:S06]  /*0480*/  IMAD.MOV.U32 R16, RZ, RZ, 0x1 ;  /* 0x00000001ff107424 */ /* 0x000fcc00078e00ff */
[----:B0-----:R-:W-:-:S08]  /*0490*/  DFMA R18, R16, -R18, 1 ;  /* 0x3ff000001012742b */ /* 0x001fd00000000812 */
[----:B------:R-:W-:-:S08]  /*04a0*/  DFMA R18, R18, R18, R18 ;  /* 0x000000121212722b */ /* 0x000fd00000000012 */
[----:B------:R-:W-:Y:S01]  /*04b0*/  DFMA R18, R16, R18, R16 ;  /* 0x000000121012722b */ /* 0x000fe20000000010 */
[----:B------:R-:W-:Y:S02]  /*04c0*/  IMAD.U32 R16, RZ, RZ, UR8 ;  /* 0x00000008ff107e24 */ /* 0x000fe4000f8e00ff */
[----:B------:R-:W-:-:S06]  /*04d0*/  IMAD.U32 R17, RZ, RZ, UR9 ;  /* 0x00000009ff117e24 */ /* 0x000fcc000f8e00ff */
[----:B------:R-:W-:-:S08]  /*04e0*/  DFMA R16, R18, -R16, 1 ;  /* 0x3ff000001210742b */ /* 0x000fd00000000810 */
[----:B------:R-:W-:Y:S02]  /*04f0*/  DFMA R16, R18, R16, R18 ;  /* 0x000000101210722b */ /* 0x000fe40000000012 */
[----:B--2---:R-:W-:-:S08]  /*0500*/  DADD R14, R2, -R14 ;  /* 0x00000000020e7229 */ /* 0x004fd0000000080e */
[----:B------:R-:W-:Y:S02]  /*0510*/  DMUL R2, R14, R16 ;  /* 0x000000100e027228 */ /* 0x000fe40000000000 */
[----:B------:R-:W-:Y:S01]  /*0520*/  FSETP.GEU.AND P1, PT, |R15|, 6.5827683646048100446e-37, PT ;  /* 0x036000000f00780b */ /* 0x000fe20003f2e200 */
[----:B----4-:R-:W-:-:S05]  /*0530*/  DADD R10, R12, -R10 ;  /* 0x000000000c0a7229 */ /* 0x010fca000000080a */
[----:B------:R-:W-:-:S08]  /*0540*/  DFMA R18, R2, -UR8, R14 ;  /* 0x8000000802127c2b */ /* 0x000fd0000800000e */
[----:B------:R-:W-:-:S10]  /*0550*/  DFMA R2, R16, R18, R2 ;  /* 0x000000121002722b */ /* 0x000fd40000000002 */
[----:B------:R-:W-:-:S05]  /*0560*/  FFMA R0, RZ, UR9, R3 ;  /* 0x00000009ff007c23 */ /* 0x000fca0008000003 */
[----:B------:R-:W-:-:S13]  /*0570*/  FSETP.GT.AND P0, PT, |R0|, 1.469367938527859385e-39, PT ;  /* 0x001000000000780b */ /* 0x000fda0003f04200 */
[----:B------:R-:W-:Y:S05]  /*0580*/  @P0 BRA P1, `(.L_x_17) ;  /* 0x0000000000300947 */ /* 0x000fea0000800000 */
[----:B------:R-:W-:Y:S01]  /*0590*/  IMAD.U32 R2, RZ, RZ, UR8 ;  /* 0x00000008ff027e24 */ /* 0x000fe2000f8e00ff */
[----:B------:R-:W-:Y:S01]  /*05a0*/  MOV R0, 0x630 ;  /* 0x0000063000007802 */ /* 0x000fe20000000f00 */
[----:B------:R-:W-:Y:S02]  /*05b0*/  IMAD.U32 R13, RZ, RZ, UR9 ;  /* 0x00000009ff0d7e24 */ /* 0x000fe4000f8e00ff */
[----:B------:R-:W-:Y:S02]  /*05c0*/  IMAD.MOV.U32 R16, RZ, RZ, R14 ;  /* 0x000000ffff107224 */ /* 0x000fe400078e000e */
[----:B------:R-:W-:Y:S02]  /*05d0*/  IMAD.MOV.U32 R17, RZ, RZ, R15 ;  /* 0x000000ffff117224 */ /* 0x000fe400078e000f */
[----:B------:R-:W-:Y:S02]  /*05e0*/  IMAD.U32 R3, RZ, RZ, UR9 ;  /* 0x00000009ff037e24 */ /* 0x000fe4000f8e00ff */
[----:B------:R-:W-:-:S02]  /*05f0*/  IMAD.U32 R12, RZ, RZ, UR8 ;  /* 0x00000008ff0c7e24 */ /* 0x000fc4000f8e00ff */
[----:B------:R-:W-:Y:S02]  /*0600*/  IMAD.MOV.U32 R14, RZ, RZ, R2 ;  /* 0x000000ffff0e7224 */ /* 0x000fe400078e0002 */
[----:B------:R-:W-:-:S07]  /*0610*/  IMAD.MOV.U32 R15, RZ, RZ, R13 ;  /* 0x000000ffff0f7224 */ /* 0x000fce00078e000d */
[----:B---3-5:R-:W-:Y:S05]  /*0620*/  CALL.REL.NOINC `($__internal_1_$__cuda_sm20_div_rn_f64_full) ;  /* 0x0000000000c47944 */ /* 0x028fea0003c00000 */
[----:B------:R-:W-:Y:S02]  /*0630*/  IMAD.MOV.U32 R2, RZ, RZ, R20 ;  /* 0x000000ffff027224 */ /* 0x000fe400078e0014 */
[----:B------:R-:W-:-:S07]  /*0640*/  IMAD.MOV.U32 R3, RZ, RZ, R21 ;  /* 0x000000ffff037224 */ /* 0x000fce00078e0015 */
.L_x_17:
[----:B---3--:R-:W-:Y:S05]  /*0650*/  BSYNC.RECONVERGENT B2 ;  /* 0x0000000000027941 */ /* 0x008fea0003800200 */
.L_x_16:
[----:B------:R-:W0:Y:S01]  /*0660*/  MUFU.RCP64H R13, UR9 ;  /* 0x00000009000d7d08 */ /* 0x000e220008001800 */
[----:B------:R-:W-:Y:S01]  /*0670*/  IMAD.U32 R14, RZ, RZ, UR8 ;  /* 0x00000008ff0e7e24 */ /* 0x000fe2000f8e00ff */
[----:B------:R-:W-:Y:S01]  /*0680*/  FSETP.GEU.AND P1, PT, |R11|, 6.5827683646048100446e-37, PT ;  /* 0x036000000b00780b */ /* 0x000fe20003f2e200 */
[----:B------:R-:W-:Y:S01]  /*0690*/  IMAD.U32 R15, RZ, RZ, UR9 ;  /* 0x00000009ff0f7e24 */ /* 0x000fe2000f8e00ff */
[----:B------:R-:W-:Y:S01]  /*06a0*/  BSSY.RECONVERGENT B2, `(.L_x_18) ;  /* 0x000001a000027945 */ /* 0x000fe20003800200 */
[----:B------:R-:W-:-:S06]  /*06b0*/  IMAD.MOV.U32 R12, RZ, RZ, 0x1 ;  /* 0x00000001ff0c7424 */ /* 0x000fcc00078e00ff */
[----:B0-----:R-:W-:-:S08]  /*06c0*/  DFMA R14, R12, -R14, 1 ;  /* 0x3ff000000c0e742b */ /* 0x001fd0000000080e */
[----:B------:R-:W-:-:S08]  /*06d0*/  DFMA R14, R14, R14, R14 ;  /* 0x0000000e0e0e722b */ /* 0x000fd0000000000e */
[----:B------:R-:W-:Y:S01]  /*06e0*/  DFMA R14, R12, R14, R12 ;  /* 0x0000000e0c0e722b */ /* 0x000fe2000000000c */
[----:B------:R-:W-:Y:S02]  /*06f0*/  IMAD.U32 R12, RZ, RZ, UR8 ;  /* 0x00000008ff0c7e24 */ /* 0x000fe4000f8e00ff */
[----:B------:R-:W-:-:S06]  /*0700*/  IMAD.U32 R13, RZ, RZ, UR9 ;  /* 0x00000009ff0d7e24 */ /* 0x000fcc000f8e00ff */
[----:B------:R-:W-:-:S08]  /*0710*/  DFMA R12, R14, -R12, 1 ;  /* 0x3ff000000e0c742b */ /* 0x000fd0000000080c */
[----:B------:R-:W-:-:S08]  /*0720*/  DFMA R16, R14, R12, R14 ;  /* 0x0000000c0e10722b */ /* 0x000fd0000000000e */
[----:B------:R-:W-:-:S08]  /*0730*/  DMUL R12, R10, R16 ;  /* 0x000000100a0c7228 */ /* 0x000fd00000000000 */
        /* <DEDUP_REMOVED lines=8> */
[----:B------:R-:W-:Y:S02]  /*07c0*/  IMAD.U32 R13, RZ, RZ, UR9 ;  /* 0x00000009ff0d7e24 */ /* 0x000fe4000f8e00ff */
[----:B------:R-:W-:Y:S02]  /*07d0*/  IMAD.U32 R15, RZ, RZ, UR9 ;  /* 0x00000009ff0f7e24 */ /* 0x000fe4000f8e00ff */
[----:B------:R-:W-:Y:S02]  /*07e0*/  IMAD.MOV.U32 R16, RZ, RZ, R10 ;  /* 0x000000ffff107224 */ /* 0x000fe400078e000a */
[----:B------:R-:W-:-:S02]  /*07f0*/  IMAD.MOV.U32 R17, RZ, RZ, R11 ;  /* 0x000000ffff117224 */ /* 0x000fc400078e000b */
[----:B------:R-:W-:-:S07]  /*0800*/  IMAD.MOV.U32 R14, RZ, RZ, R12 ;  /* 0x000000ffff0e7224 */ /* 0x000fce00078e000c */
[----:B-----5:R-:W-:Y:S05]  /*0810*/  CALL.REL.NOINC `($__internal_1_$__cuda_sm20_div_rn_f64_full) ;  /* 0x0000000000487944 */ /* 0x020fea0003c00000 */
[----:B------:R-:W-:Y:S02]  /*0820*/  IMAD.MOV.U32 R12, RZ, RZ, R20 ;  /* 0x000000ffff0c7224 */ /* 0x000fe400078e0014 */
[----:B------:R-:W-:-:S07]  /*0830*/  IMAD.MOV.U32 R13, RZ, RZ, R21 ;  /* 0x000000ffff0d7224 */ /* 0x000fce00078e0015 */
.L_x_19:
[----:B------:R-:W-:Y:S05]  /*0840*/  BSYNC.RECONVERGENT B2 ;  /* 0x0000000000027941 */ /* 0x000fea0003800200 */
.L_x_18:
[----:B------:R-:W-:-:S08]  /*0850*/  DFMA R2, -R2, R2, R12 ;  /* 0x000000020202722b */ /* 0x000fd0000000010c */
[----:B------:R-:W-:-:S06]  /*0860*/  DSETP.GEU.AND P0, PT, R2, RZ, PT ;  /* 0x000000ff0200722a */ /* 0x000fcc0003f0e000 */
[----:B------:R-:W-:Y:S02]  /*0870*/  FSEL R2, R2, RZ, P0 ;  /* 0x000000ff02027208 */ /* 0x000fe40000000000 */
[----:B------:R-:W-:-:S04]  /*0880*/  FSEL R3, R3, RZ, P0 ;  /* 0x000000ff03037208 */ /* 0x000fc80000000000 */
[----:B------:R-:W0:Y:S02]  /*0890*/  F2F.F32.F64 R2, R2 ;  /* 0x0000000200027310 */ /* 0x000e240000301000 */
[----:B0----5:R-:W-:-:S07]  /*08a0*/  FMUL R13, R5, R2 ;  /* 0x00000002050d7220 */ /* 0x021fce0000400000 */
.L_x_15:
[----:B---3--:R-:W-:Y:S05]  /*08b0*/  BSYNC.RECONVERGENT B1 ;  /* 0x0000000000017941 */ /* 0x008fea0003800200 */
.L_x_14:
[----:B0-----:R-:W-:Y:S02]  /*08c0*/  IMAD R3, R4, UR13, R27 ;  /* 0x0000000d04037c24 */ /* 0x001fe4000f8e021b */
[----:B------:R-:W-:Y:S02]  /*08d0*/  VIADD R27, R27, UR5 ;  /* 0x000000051b1b7c36 */ /* 0x000fe40008000000 */
[----:B------:R-:W-:-:S03]  /*08e0*/  IMAD.WIDE R2, R3, 0x4, R6 ;  /* 0x0000000403027825 */ /* 0x000fc600078e0206 */
[----:B------:R-:W-:Y:S02]  /*08f0*/  ISETP.GE.AND P0, PT, R27, UR13, PT ;  /* 0x0000000d1b007c0c */ /* 0x000fe4000bf06270 */
[----:B------:R1:W-:Y:S11]  /*0900*/  STG.E desc[UR10][R2.64], R13 ;  /* 0x0000000d02007986 */ /* 0x0003f6000c10190a */
[----:B------:R-:W-:Y:S05]  /*0910*/  @!P0 BRA `(.L_x_20) ;  /* 0xfffffff800508947 */ /* 0x000fea000383ffff */
[----:B------:R-:W-:Y:S05]  /*0920*/  BSYNC.RECONVERGENT B0 ;  /* 0x0000000000007941 */ /* 0x000fea0003800200 */
.L_x_13:
[----:B------:R-:W-:Y:S05]  /*0930*/  EXIT ;  /* 0x000000000000794d */ /* 0x000fea0003800000 */
        .weak           $__internal_1_$__cuda_sm20_div_rn_f64_full
        .type           $__internal_1_$__cuda_sm20_div_rn_f64_full,@function
        .size           $__internal_1_$__cuda_sm20_div_rn_f64_full,(.L_x_28 - $__internal_1_$__cuda_sm20_div_rn_f64_full)
$__internal_1_$__cuda_sm20_div_rn_f64_full:
[C---:B------:R-:W-:Y:S01]  /*0940*/  FSETP.GEU.AND P0, PT, |R15|.reuse, 1.469367938527859385e-39, PT ;  /* 0x001000000f00780b */ /* 0x040fe20003f0e200 */
[----:B------:R-:W-:Y:S01]  /*0950*/  IMAD.MOV.U32 R18, RZ, RZ, 0x1 ;  /* 0x00000001ff127424 */ /* 0x000fe200078e00ff */
[----:B------:R-:W-:Y:S01]  /*0960*/  LOP3.LUT R12, R15, 0x800fffff, RZ, 0xc0, !PT ;  /* 0x800fffff0f0c7812 */ /* 0x000fe200078ec0ff */
[----:B------:R-:W-:Y:S01]  /*0970*/  IMAD.MOV.U32 R28, RZ, RZ, 0x1ca00000 ;  /* 0x1ca00000ff1c7424 */ /* 0x000fe200078e00ff */
[C---:B------:R-:W-:Y:S01]  /*0980*/  FSETP.GEU.AND P2, PT, |R17|.reuse, 1.469367938527859385e-39, PT ;  /* 0x001000001100780b */ /* 0x040fe20003f4e200 */
[----:B------:R-:W-:Y:S01]  /*0990*/  BSSY.RECONVERGENT B3, `(.L_x_21) ;  /* 0x0000052000037945 */ /* 0x000fe20003800200 */
[----:B------:R-:W-:Y:S01]  /*09a0*/  LOP3.LUT R13, R12, 0x3ff00000, RZ, 0xfc, !PT ;  /* 0x3ff000000c0d7812 */ /* 0x000fe200078efcff */
[----:B------:R-:W-:Y:S01]  /*09b0*/  IMAD.MOV.U32 R12, RZ, RZ, R14 ;  /* 0x000000ffff0c7224 */ /* 0x000fe200078e000e */
[----:B------:R-:W-:Y:S02]  /*09c0*/  LOP3.LUT R26, R17, 0x7ff00000, RZ, 0xc0, !PT ;  /* 0x7ff00000111a7812 */ /* 0x000fe400078ec0ff */
[----:B------:R-:W-:-:S03]  /*09d0*/  LOP3.LUT R29, R15, 0x7ff00000, RZ, 0xc0, !PT ;  /* 0x7ff000000f1d7812 */ /* 0x000fc600078ec0ff */
[----:B------:R-:W-:Y:S01]  /*09e0*/  @!P0 DMUL R12, R14, 8.98846567431157953865e+307 ;  /* 0x7fe000000e0c8828 */ /* 0x000fe20000000000 */
[----:B------:R-:W-:-:S03]  /*09f0*/  ISETP.GE.U32.AND P1, PT, R26, R29, PT ;  /* 0x0000001d1a00720c */ /* 0x000fc60003f26070 */
[----:B------:R-:W-:Y:S02]  /*0a00*/  @!P2 LOP3.LUT R21, R15, 0x7ff00000, RZ, 0xc0, !PT ;  /* 0x7ff000000f15a812 */ /* 0x000fe400078ec0ff */
[----:B------:R-:W0:Y:S02]  /*0a10*/  MUFU.RCP64H R19, R13 ;  /* 0x0000000d00137308 */ /* 0x000e240000001800 */
[----:B------:R-:W-:Y:S02]  /*0a20*/  @!P2 ISETP.GE.U32.AND P3, PT, R26, R21, PT ;  /* 0x000000151a00a20c */ /* 0x000fe40003f66070 */
[----:B------:R-:W-:Y:S02]  /*0a30*/  @!P0 LOP3.LUT R29, R13, 0x7ff00000, RZ, 0xc0, !PT ;  /* 0x7ff000000d1d8812 */ /* 0x000fe400078ec0ff */
[----:B------:R-:W-:-:S04]  /*0a40*/  @!P2 SEL R21, R28, 0x63400000, !P3 ;  /* 0x634000001c15a807 */ /* 0x000fc80005800000 */
[----:B------:R-:W-:-:S04]  /*0a50*/  @!P2 LOP3.LUT R24, R21, 0x80000000, R17, 0xf8, !PT ;  /* 0x800000001518a812 */ /* 0x000fc800078ef811 */
[----:B------:R-:W-:Y:S01]  /*0a60*/  @!P2 LOP3.LUT R25, R24, 0x100000, RZ, 0xfc, !PT ;  /* 0x001000001819a812 */ /* 0x000fe200078efcff */
[----:B------:R-:W-:Y:S01]  /*0a70*/  @!P2 IMAD.MOV.U32 R24, RZ, RZ, RZ ;  /* 0x000000ffff18a224 */ /* 0x000fe200078e00ff */
[----:B0-----:R-:W-:-:S08]  /*0a80*/  DFMA R22, R18, -R12, 1 ;  /* 0x3ff000001216742b */ /* 0x001fd0000000080c */
[----:B------:R-:W-:-:S08]  /*0a90*/  DFMA R22, R22, R22, R22 ;  /* 0x000000161616722b */ /* 0x000fd00000000016 */
[----:B------:R-:W-:Y:S01]  /*0aa0*/  DFMA R22, R18, R22, R18 ;  /* 0x000000161216722b */ /* 0x000fe20000000012 */
[----:B------:R-:W-:Y:S01]  /*0ab0*/  SEL R19, R28, 0x63400000, !P1 ;  /* 0x634000001c137807 */ /* 0x000fe20004800000 */
[----:B------:R-:W-:-:S03]  /*0ac0*/  IMAD.MOV.U32 R18, RZ, RZ, R16 ;  /* 0x000000ffff127224 */ /* 0x000fc600078e0010 */
[----:B------:R-:W-:-:S03]  /*0ad0*/  LOP3.LUT R19, R19, 0x800fffff, R17, 0xf8, !PT ;  /* 0x800fffff13137812 */ /* 0x000fc600078ef811 */
[----:B------:R-:W-:-:S03]  /*0ae0*/  DFMA R20, R22, -R12, 1 ;  /* 0x3ff000001614742b */ /* 0x000fc6000000080c */
[----:B------:R-:W-:-:S05]  /*0af0*/  @!P2 DFMA R18, R18, 2, -R24 ;  /* 0x400000001212a82b */ /* 0x000fca0000000818 */
        /* <DEDUP_REMOVED lines=22> */
[----:B------:R-:W-:Y:S01]  /*0c60*/  DFMA R12, R24, -R12, R18 ;  /* 0x8000000c180c722b */ /* 0x000fe20000000012 */
[----:B------:R-:W-:-:S09]  /*0c70*/  IMAD.MOV.U32 R16, RZ, RZ, RZ ;  /* 0x000000ffff107224 */ /* 0x000fd200078e00ff */
[C---:B------:R-:W-:Y:S02]  /*0c80*/  FSETP.NEU.AND P0, PT, R13.reuse, RZ, PT ;  /* 0x000000ff0d00720b */ /* 0x040fe40003f0d000 */
[----:B------:R-:W-:-:S04]  /*0c90*/  LOP3.LUT R15, R13, 0x80000000, R15, 0x48, !PT ;  /* 0x800000000d0f7812 */ /* 0x000fc800078e480f */
[----:B------:R-:W-:-:S07]  /*0ca0*/  LOP3.LUT R17, R15, R17, RZ, 0xfc, !PT ;  /* 0x000000110f117212 */ /* 0x000fce00078efcff */
[----:B------:R-:W-:Y:S05]  /*0cb0*/  @!P0 BRA `(.L_x_23) ;  /* 0x00000000007c8947 */ /* 0x000fea0003800000 */
[----:B------:R-:W-:Y:S01]  /*0cc0*/  IMAD.MOV R13, RZ, RZ, -R22 ;  /* 0x000000ffff0d7224 */ /* 0x000fe200078e0a16 */
[----:B------:R-:W-:Y:S01]  /*0cd0*/  DMUL.RP R16, R24, R16 ;  /* 0x0000001018107228 */ /* 0x000fe20000008000 */
[----:B------:R-:W-:-:S06]  /*0ce0*/  IMAD.MOV.U32 R12, RZ, RZ, RZ ;  /* 0x000000ffff0c7224 */ /* 0x000fcc00078e00ff */
[----:B------:R-:W-:-:S03]  /*0cf0*/  DFMA R12, R20, -R12, R24 ;  /* 0x8000000c140c722b */ /* 0x000fc60000000018 */
[----:B------:R-:W-:-:S03]  /*0d00*/  LOP3.LUT R15, R17, R15, RZ, 0x3c, !PT ;  /* 0x0000000f110f7212 */ /* 0x000fc600078e3cff */
[----:B------:R-:W-:-:S04]  /*0d10*/  IADD3 R12, PT, PT, -R22, -0x43300000, RZ ;  /* 0xbcd00000160c7810 */ /* 0x000fc80007ffe1ff */
[----:B------:R-:W-:-:S04]  /*0d20*/  FSETP.NEU.AND P0, PT, |R13|, R12, PT ;  /* 0x0000000c0d00720b */ /* 0x000fc80003f0d200 */
[----:B------:R-:W-:Y:S02]  /*0d30*/  FSEL R20, R16, R20, !P0 ;  /* 0x0000001410147208 */ /* 0x000fe40004000000 */
[----:B------:R-:W-:Y:S01]  /*0d40*/  FSEL R21, R15, R21, !P0 ;  /* 0x000000150f157208 */ /* 0x000fe20004000000 */
[----:B------:R-:W-:Y:S06]  /*0d50*/  BRA `(.L_x_23) ;  /* 0x0000000000547947 */ /* 0x000fec0003800000 */
.L_x_22:
        /* <DEDUP_REMOVED lines=16> */
.L_x_25:
[----:B------:R-:W-:Y:S01]  /*0e60*/  LOP3.LUT R21, R15, 0x80000, RZ, 0xfc, !PT ;  /* 0x000800000f157812 */ /* 0x000fe200078efcff */
[----:B------:R-:W-:Y:S01]  /*0e70*/  IMAD.MOV.U32 R20, RZ, RZ, R14 ;  /* 0x000000ffff147224 */ /* 0x000fe200078e000e */
[----:B------:R-:W-:Y:S06]  /*0e80*/  BRA `(.L_x_23) ;  /* 0x0000000000087947 */ /* 0x000fec0003800000 */
.L_x_24:
[----:B------:R-:W-:Y:S01]  /*0e90*/  LOP3.LUT R21, R17, 0x80000, RZ, 0xfc, !PT ;  /* 0x0008000011157812 */ /* 0x000fe200078efcff */
[----:B------:R-:W-:-:S07]  /*0ea0*/  IMAD.MOV.U32 R20, RZ, RZ, R16 ;  /* 0x000000ffff147224 */ /* 0x000fce00078e0010 */
.L_x_23:
[----:B------:R-:W-:Y:S05]  /*0eb0*/  BSYNC.RECONVERGENT B3 ;  /* 0x0000000000037941 */ /* 0x000fea0003800200 */
.L_x_21:
[----:B------:R-:W-:Y:S02]  /*0ec0*/  IMAD.MOV.U32 R12, RZ, RZ, R0 ;  /* 0x000000ffff0c7224 */ /* 0x000fe400078e0000 */
[----:B------:R-:W-:-:S04]  /*0ed0*/  IMAD.MOV.U32 R13, RZ, RZ, 0x0 ;  /* 0x00000000ff0d7424 */ /* 0x000fc800078e00ff */
[----:B------:R-:W-:Y:S05]  /*0ee0*/  RET.REL.NODEC R12 `(var_batch_f32) ;  /* 0xfffffff00c447950 */ /* 0x000fea0003c3ffff */
.L_x_26:
        /* <DEDUP_REMOVED lines=9> */
.L_x_28:


//--------------------- .nv.shared.reserved.0     --------------------------
	.section	.nv.shared.reserved.0,"aw",@nobits
	.weak		__nv_reservedSMEM_offset_0_alias
	.size		__nv_reservedSMEM_offset_0_alias, 0, 64
	.other		__nv_reservedSMEM_offset_0_alias,@"STO_CUDA_RESERVED_SHARED STV_DEFAULT"
__nv_reservedSMEM_offset_0_alias:
	.zero		0
	.zero		64


//--------------------- .nv.constant0.var_many_series_one_param_f32 --------------------------
	.section	.nv.constant0.var_many_series_one_param_f32,"a",@progbits
	.sectionflags	@""
	.align	4
.nv.constant0.var_many_series_one_param_f32:
	.zero		960


//--------------------- .nv.constant0.var_batch_f32 --------------------------
	.section	.nv.constant0.var_batch_f32,"a",@progbits
	.sectionflags	@""
	.align	4
.nv.constant0.var_batch_f32:
	.zero		960


//--------------------- SYMBOLS --------------------------

	.type		.nv.reservedSmem.offset0,@object
	.size		.nv.reservedSmem.offset0,0x4
